	.target	sm_90a

	.elftype	@"ET_EXEC"


//--------------------- .note.nv.tkinfo           --------------------------
	.section	.note.nv.tkinfo,"",@"SHT_NOTE"
	.sectionflags	@"SHF_NOTE_NV_TKINFO"
	.tkinfo
        /*0018*/ 	.word	0x00000002
        /*0030*/ 	.string	""
        /*0030*/ 	.string	"ptxas"
        /*0030*/ 	.string	"Cuda compilation tools, release 13.0, V13.0.88"
        /*0030*/ 	.string	"Build cuda_13.0.r13.0/compiler.36424714_0"
        /*0030*/ 	.string	"-arch sm_90a -m 64 "



//--------------------- .note.nv.cuinfo           --------------------------
	.section	.note.nv.cuinfo,"",@"SHT_NOTE"
	.sectionflags	@"SHF_NOTE_NV_CUINFO"
        /*0018*/ 	.short	0x0002
        /*001a*/ 	.short	0x005a
        /*001c*/ 	.short	0x0082
	.zero		2


//--------------------- .nv.info                  --------------------------
	.section	.nv.info,"",@"SHT_CUDA_INFO"
	.align	4


	//----- nvinfo : EIATTR_REGCOUNT
	.align		4
        /*0000*/ 	.byte	0x04, 0x2f
        /*0002*/ 	.short	(.L_15 - .L_14)
	.align		4
.L_14:
        /*0004*/ 	.word	index@(_ZN7cutlass13device_kernelINS_4gemm6kernel13GemmUniversalIN4cute5tupleIJiiiiEEENS1_10collective13CollectiveMmaINS1_34MainloopSm90TmaGmmaWarpSpecializedILi4ENS5_IJNS4_1CILi1EEESB_SB_EEENS1_35KernelTmaWarpSpecializedCooperativeEEENS5_IJNSA_ILi128EEENSA_ILi256EEENSA_ILi64EEEEEENS_6half_tENS5_IJlSB_lEEESJ_SK_NS4_8TiledMMAINS4_8MMA_AtomIJNS4_4SM904GMMA26MMA_64x256x16_F32F16F16_SSILNSO_5MajorE0ELSQ_0ELNSO_7ScaleInE1ELSR_1EEEEEENS4_6LayoutINS5_IJNSA_ILi2EEESB_SB_EEENS5_IJSB_NSA_ILi0EEESX_EEEEENS5_IJNS4_10UnderscoreES10_S10_EEEEENS4_13SM90_TMA_LOADENS4_14ComposedLayoutINS4_7SwizzleILi3ELi4ELi3EEENS4_18smem_ptr_flag_bitsILi16EEENSU_INS5_IJNSA_ILi8EEESH_EEENS5_IJSH_SB_EEEEEEEvNS4_8identityES13_S1D_vS1E_EENS_8epilogue10collective6detail29Sm90TmaWarpSpecializedAdapterINS1H_15DefaultEpilogueISJ_SK_SK_NS1G_6thread17LinearCombinationISJ_Li1EffLNS1L_9ScaleType4KindE0ELNS_15FloatRoundStyleE2ESJ_EENS1_15EpilogueDefaultEEEEEvvEEEEvNT_6ParamsE)
        /*0008*/ 	.word	0x000000a8


	//----- nvinfo : EIATTR_FRAME_SIZE
	.align		4
.L_15:
        /*000c*/ 	.byte	0x04, 0x11
        /*000e*/ 	.short	(.L_17 - .L_16)
	.align		4
.L_16:
        /*0010*/ 	.word	index@(_ZN7cutlass13device_kernelINS_4gemm6kernel13GemmUniversalIN4cute5tupleIJiiiiEEENS1_10collective13CollectiveMmaINS1_34MainloopSm90TmaGmmaWarpSpecializedILi4ENS5_IJNS4_1CILi1EEESB_SB_EEENS1_35KernelTmaWarpSpecializedCooperativeEEENS5_IJNSA_ILi128EEENSA_ILi256EEENSA_ILi64EEEEEENS_6half_tENS5_IJlSB_lEEESJ_SK_NS4_8TiledMMAINS4_8MMA_AtomIJNS4_4SM904GMMA26MMA_64x256x16_F32F16F16_SSILNSO_5MajorE0ELSQ_0ELNSO_7ScaleInE1ELSR_1EEEEEENS4_6LayoutINS5_IJNSA_ILi2EEESB_SB_EEENS5_IJSB_NSA_ILi0EEESX_EEEEENS5_IJNS4_10UnderscoreES10_S10_EEEEENS4_13SM90_TMA_LOADENS4_14ComposedLayoutINS4_7SwizzleILi3ELi4ELi3EEENS4_18smem_ptr_flag_bitsILi16EEENSU_INS5_IJNSA_ILi8EEESH_EEENS5_IJSH_SB_EEEEEEEvNS4_8identityES13_S1D_vS1E_EENS_8epilogue10collective6detail29Sm90TmaWarpSpecializedAdapterINS1H_15DefaultEpilogueISJ_SK_SK_NS1G_6thread17LinearCombinationISJ_Li1EffLNS1L_9ScaleType4KindE0ELNS_15FloatRoundStyleE2ESJ_EENS1_15EpilogueDefaultEEEEEvvEEEEvNT_6ParamsE)
        /*0014*/ 	.word	0x00000000


	//----- nvinfo : EIATTR_MIN_STACK_SIZE
	.align		4
.L_17:
        /*0018*/ 	.byte	0x04, 0x12
        /*001a*/ 	.short	(.L_19 - .L_18)
	.align		4
.L_18:
        /*001c*/ 	.word	index@(_ZN7cutlass13device_kernelINS_4gemm6kernel13GemmUniversalIN4cute5tupleIJiiiiEEENS1_10collective13CollectiveMmaINS1_34MainloopSm90TmaGmmaWarpSpecializedILi4ENS5_IJNS4_1CILi1EEESB_SB_EEENS1_35KernelTmaWarpSpecializedCooperativeEEENS5_IJNSA_ILi128EEENSA_ILi256EEENSA_ILi64EEEEEENS_6half_tENS5_IJlSB_lEEESJ_SK_NS4_8TiledMMAINS4_8MMA_AtomIJNS4_4SM904GMMA26MMA_64x256x16_F32F16F16_SSILNSO_5MajorE0ELSQ_0ELNSO_7ScaleInE1ELSR_1EEEEEENS4_6LayoutINS5_IJNSA_ILi2EEESB_SB_EEENS5_IJSB_NSA_ILi0EEESX_EEEEENS5_IJNS4_10UnderscoreES10_S10_EEEEENS4_13SM90_TMA_LOADENS4_14ComposedLayoutINS4_7SwizzleILi3ELi4ELi3EEENS4_18smem_ptr_flag_bitsILi16EEENSU_INS5_IJNSA_ILi8EEESH_EEENS5_IJSH_SB_EEEEEEEvNS4_8identityES13_S1D_vS1E_EENS_8epilogue10collective6detail29Sm90TmaWarpSpecializedAdapterINS1H_15DefaultEpilogueISJ_SK_SK_NS1G_6thread17LinearCombinationISJ_Li1EffLNS1L_9ScaleType4KindE0ELNS_15FloatRoundStyleE2ESJ_EENS1_15EpilogueDefaultEEEEEvvEEEEvNT_6ParamsE)
        /*0020*/ 	.word	0x00000000
.L_19:


//--------------------- .nv.compat                --------------------------
	.section	.nv.compat,"",@"SHT_CUDA_COMPAT_INFO"
	.align	4
        /*0000*/ 	.byte	0x02, 0x09, 0x01, 0x00, 0x02, 0x02, 0x04, 0x00, 0x02, 0x05, 0x05, 0x00, 0x03, 0x07, 0x01, 0x01
        /*0010*/ 	.byte	0x02, 0x03, 0x01, 0x00, 0x02, 0x06, 0x01, 0x00, 0x04, 0x0b, 0x08, 0x00, 0x00, 0x00, 0x00, 0x00
        /*0020*/ 	.byte	0x00, 0x00, 0x00, 0x00


//--------------------- .nv.info._ZN7cutlass13device_kernelINS_4gemm6kernel13GemmUniversalIN4cute5tupleIJiiiiEEENS1_10collective13CollectiveMmaINS1_34MainloopSm90TmaGmmaWarpSpecializedILi4ENS5_IJNS4_1CILi1EEESB_SB_EEENS1_35KernelTmaWarpSpecializedCooperativeEEENS5_IJNSA_ILi128EEENSA_ILi256EEENSA_ILi64EEEEEENS_6half_tENS5_IJlSB_lEEESJ_SK_NS4_8TiledMMAINS4_8MMA_AtomIJNS4_4SM904GMMA26MMA_64x256x16_F32F16F16_SSILNSO_5MajorE0ELSQ_0ELNSO_7ScaleInE1ELSR_1EEEEEENS4_6LayoutINS5_IJNSA_ILi2EEESB_SB_EEENS5_IJSB_NSA_ILi0EEESX_EEEEENS5_IJNS4_10UnderscoreES10_S10_EEEEENS4_13SM90_TMA_LOADENS4_14ComposedLayoutINS4_7SwizzleILi3ELi4ELi3EEENS4_18smem_ptr_flag_bitsILi16EEENSU_INS5_IJNSA_ILi8EEESH_EEENS5_IJSH_SB_EEEEEEEvNS4_8identityES13_S1D_vS1E_EENS_8epilogue10collective6detail29Sm90TmaWarpSpecializedAdapterINS1H_15DefaultEpilogueISJ_SK_SK_NS1G_6thread17LinearCombinationISJ_Li1EffLNS1L_9ScaleType4KindE0ELNS_15FloatRoundStyleE2ESJ_EENS1_15EpilogueDefaultEEEEEvvEEEEvNT_6ParamsE --------------------------
	.section	.nv.info._ZN7cutlass13device_kernelINS_4gemm6kernel13GemmUniversalIN4cute5tupleIJiiiiEEENS1_10collective13CollectiveMmaINS1_34MainloopSm90TmaGmmaWarpSpecializedILi4ENS5_IJNS4_1CILi1EEESB_SB_EEENS1_35KernelTmaWarpSpecializedCooperativeEEENS5_IJNSA_ILi128EEENSA_ILi256EEENSA_ILi64EEEEEENS_6half_tENS5_IJlSB_lEEESJ_SK_NS4_8TiledMMAINS4_8MMA_AtomIJNS4_4SM904GMMA26MMA_64x256x16_F32F16F16_SSILNSO_5MajorE0ELSQ_0ELNSO_7ScaleInE1ELSR_1EEEEEENS4_6LayoutINS5_IJNSA_ILi2EEESB_SB_EEENS5_IJSB_NSA_ILi0EEESX_EEEEENS5_IJNS4_10UnderscoreES10_S10_EEEEENS4_13SM90_TMA_LOADENS4_14ComposedLayoutINS4_7SwizzleILi3ELi4ELi3EEENS4_18smem_ptr_flag_bitsILi16EEENSU_INS5_IJNSA_ILi8EEESH_EEENS5_IJSH_SB_EEEEEEEvNS4_8identityES13_S1D_vS1E_EENS_8epilogue10collective6detail29Sm90TmaWarpSpecializedAdapterINS1H_15DefaultEpilogueISJ_SK_SK_NS1G_6thread17LinearCombinationISJ_Li1EffLNS1L_9ScaleType4KindE0ELNS_15FloatRoundStyleE2ESJ_EENS1_15EpilogueDefaultEEEEEvvEEEEvNT_6ParamsE,"",@"SHT_CUDA_INFO"
	.sectionflags	@""
	.align	4


	//----- nvinfo : EIATTR_CUDA_API_VERSION
	.align		4
        /*0000*/ 	.byte	0x04, 0x37
        /*0002*/ 	.short	(.L_21 - .L_20)
.L_20:
        /*0004*/ 	.word	0x00000082


	//----- nvinfo : EIATTR_KPARAM_INFO
	.align		4
.L_21:
        /*0008*/ 	.byte	0x04, 0x17
        /*000a*/ 	.short	(.L_23 - .L_22)
.L_22:
        /*000c*/ 	.word	0x00000000
        /*0010*/ 	.short	0x0000
        /*0012*/ 	.short	0x0070
        /*0014*/ 	.byte	0x00, 0xf0, 0x01, 0x10


	//----- nvinfo : EIATTR_SPARSE_MMA_MASK
	.align		4
.L_23:
        /*0018*/ 	.byte	0x03, 0x50
        /*001a*/ 	.short	0x0000


	//----- nvinfo : EIATTR_MAXREG_COUNT
	.align		4
        /*001c*/ 	.byte	0x03, 0x1b
        /*001e*/ 	.short	0x00a8


	//----- nvinfo : EIATTR_NUM_BARRIERS
	.align		4
        /*0020*/ 	.byte	0x02, 0x4c
        /*0022*/ 	.byte	0x01
	.zero		1


	//----- nvinfo : EIATTR_EXTERNS
	.align		4
        /*0024*/ 	.byte	0x04, 0x0f
        /*0026*/ 	.short	(.L_25 - .L_24)


	//   ....[0]....
	.align		4
.L_24:
        /*0028*/ 	.word	index@(__assertfail)


	//----- nvinfo : EIATTR_MERCURY_ISA_VERSION
	.align		4
.L_25:
        /*002c*/ 	.byte	0x03, 0x5f
        /*002e*/ 	.short	0x0101


	//----- nvinfo : EIATTR_INT_WARP_WIDE_INSTR_OFFSETS
	.align		4
        /*0030*/ 	.byte	0x04, 0x31
        /*0032*/ 	.short	(.L_27 - .L_26)


	//   ....[0]....
.L_26:
        /*0034*/ 	.word	0x000003b0


	//   ....[1]....
        /*0038*/ 	.word	0x000003e0


	//   ....[2]....
        /*003c*/ 	.word	0x000004c0


	//----- nvinfo : EIATTR_COOP_GROUP_MASK_REGIDS
	.align		4
.L_27:
        /*0040*/ 	.byte	0x04, 0x29
        /*0042*/ 	.short	(.L_29 - .L_28)


	//   ....[0]....
.L_28:
        /*0044*/ 	.word	0xffffffff


	//   ....[1]....
        /*0048*/ 	.word	0xffffffff


	//   ....[2]....
        /*004c*/ 	.word	0xffffffff


	//   ....[3]....
        /*0050*/ 	.word	0xffffffff


	//   ....[4]....
        /*0054*/ 	.word	0xffffffff


	//----- nvinfo : EIATTR_COOP_GROUP_INSTR_OFFSETS
	.align		4
.L_29:
        /*0058*/ 	.byte	0x04, 0x28
        /*005a*/ 	.short	(.L_31 - .L_30)


	//   ....[0]....
.L_30:
        /*005c*/ 	.word	0x00000060


	//   ....[1]....
        /*0060*/ 	.word	0x00000070


	//   ....[2]....
        /*0064*/ 	.word	0x00000130


	//   ....[3]....
        /*0068*/ 	.word	0x000002c0


	//   ....[4]....
        /*006c*/ 	.word	0x00000f70


	//----- nvinfo : EIATTR_REG_RECONFIG
	.align		4
.L_31:
        /*0070*/ 	.byte	0x01, 0x54
	.zero		2


	//----- nvinfo : EIATTR_SYSCALL_OFFSETS
	.align		4
        /*0074*/ 	.byte	0x04, 0x46
        /*0076*/ 	.short	(.L_33 - .L_32)


	//   ....[0]....
.L_32:
        /*0078*/ 	.word	0x00001130


	//----- nvinfo : EIATTR_MBARRIER_INSTR_OFFSETS
	.align		4
.L_33:
        /*007c*/ 	.byte	0x04, 0x39
        /*007e*/ 	.short	(.L_35 - .L_34)


	//   ....[0]....
.L_34:
        /*0080*/ 	.word	0x00000230
        /*0084*/ 	.word	0x000000ff
        /*0088*/ 	.word	0x00000000
        /*008c*/ 	.short	0x0100
        /*008e*/ 	.byte	0x08
	.zero		1


	//   ....[1]....
        /*0090*/ 	.word	0x00000240
        /*0094*/ 	.word	0x000000ff
        /*0098*/ 	.word	0x00000020
        /*009c*/ 	.short	0x0100
        /*009e*/ 	.byte	0x08
	.zero		1


	//   ....[2]....
        /*00a0*/ 	.word	0x00000250
        /*00a4*/ 	.word	0x000000ff
        /*00a8*/ 	.word	0x00000008
        /*00ac*/ 	.short	0x0100
        /*00ae*/ 	.byte	0x08
	.zero		1


	//   ....[3]....
        /*00b0*/ 	.word	0x00000260
        /*00b4*/ 	.word	0x000000ff
        /*00b8*/ 	.word	0x00000028
        /*00bc*/ 	.short	0x0100
        /*00be*/ 	.byte	0x08
	.zero		1


	//   ....[4]....
        /*00c0*/ 	.word	0x00000270
        /*00c4*/ 	.word	0x000000ff
        /*00c8*/ 	.word	0x00000010
        /*00cc*/ 	.short	0x0100
        /*00ce*/ 	.byte	0x08
	.zero		1


	//   ....[5]....
        /*00d0*/ 	.word	0x00000280
        /*00d4*/ 	.word	0x000000ff
        /*00d8*/ 	.word	0x00000030
        /*00dc*/ 	.short	0x0100
        /*00de*/ 	.byte	0x08
	.zero		1


	//   ....[6]....
        /*00e0*/ 	.word	0x00000290
        /*00e4*/ 	.word	0x000000ff
        /*00e8*/ 	.word	0x00000018
        /*00ec*/ 	.short	0x0100
        /*00ee*/ 	.byte	0x08
	.zero		1


	//   ....[7]....
        /*00f0*/ 	.word	0x000002a0
        /*00f4*/ 	.word	0x000000ff
        /*00f8*/ 	.word	0x00000038
        /*00fc*/ 	.short	0x0100
        /*00fe*/ 	.byte	0x08
	.zero		1


	//   ....[8]....
        /*0100*/ 	.word	0x00000530
        /*0104*/ 	.word	0x000000ff
        /*0108*/ 	.word	0x00000050
        /*010c*/ 	.short	0x0100
        /*010e*/ 	.byte	0x06
	.zero		1


	//   ....[9]....
        /*0110*/ 	.word	0x00000590
        /*0114*/ 	.word	0x000000ff
        /*0118*/ 	.word	0x00000058
        /*011c*/ 	.short	0x0100
        /*011e*/ 	.byte	0x06
	.zero		1


	//   ....[10]....
        /*0120*/ 	.word	0x000011b0
        /*0124*/ 	.word	0x00000003
        /*0128*/ 	.word	0x00000000
        /*012c*/ 	.short	0x010a
        /*012e*/ 	.byte	0x3f
	.zero		1


	//   ....[11]....
        /*0130*/ 	.word	0x000011f0
        /*0134*/ 	.word	0x00000003
        /*0138*/ 	.word	0x00000000
        /*013c*/ 	.short	0x010a
        /*013e*/ 	.byte	0x3f
	.zero		1


	//   ....[12]....
        /*0140*/ 	.word	0x000015c0
        /*0144*/ 	.word	0x000000ff
        /*0148*/ 	.word	0x00000000
        /*014c*/ 	.short	0x010a
        /*014e*/ 	.byte	0x08
	.zero		1


	//   ....[13]....
        /*0150*/ 	.word	0x00001600
        /*0154*/ 	.word	0x000000ff
        /*0158*/ 	.word	0x00000000
        /*015c*/ 	.short	0x010a
        /*015e*/ 	.byte	0x08
	.zero		1


	//   ....[14]....
        /*0160*/ 	.word	0x00001890
        /*0164*/ 	.word	0x000000ff
        /*0168*/ 	.word	0x00000000
        /*016c*/ 	.short	0x0101
        /*016e*/ 	.byte	0x08
	.zero		1


	//   ....[15]....
        /*0170*/ 	.word	0x00001a70
        /*0174*/ 	.word	0x000000ff
        /*0178*/ 	.word	0x00000000
        /*017c*/ 	.short	0x0101
        /*017e*/ 	.byte	0x04
	.zero		1


	//   ....[16]....
        /*0180*/ 	.word	0x0000a8f0
        /*0184*/ 	.word	0x0000000c
        /*0188*/ 	.word	0x00000020
        /*018c*/ 	.short	0x010a
        /*018e*/ 	.byte	0x3f
	.zero		1


	//   ....[17]....
        /*0190*/ 	.word	0x0000acb0
        /*0194*/ 	.word	0x00000005
        /*0198*/ 	.word	0x00000058
        /*019c*/ 	.short	0x0101
        /*019e*/ 	.byte	0x3f
	.zero		1


	//   ....[18]....
        /*01a0*/ 	.word	0x0000b3b0
        /*01a4*/ 	.word	0x00000007
        /*01a8*/ 	.word	0x00000000
        /*01ac*/ 	.short	0x010a
        /*01ae*/ 	.byte	0x3f
	.zero		1


	//   ....[19]....
        /*01b0*/ 	.word	0x0000b430
        /*01b4*/ 	.word	0x00000006
        /*01b8*/ 	.word	0x00000000
        /*01bc*/ 	.short	0x010a
        /*01be*/ 	.byte	0x3f
	.zero		1


	//   ....[20]....
        /*01c0*/ 	.word	0x0000b4c0
        /*01c4*/ 	.word	0x00000007
        /*01c8*/ 	.word	0x00000000
        /*01cc*/ 	.short	0x010a
        /*01ce*/ 	.byte	0x3f
	.zero		1


	//   ....[21]....
        /*01d0*/ 	.word	0x0000b550
        /*01d4*/ 	.word	0x00000005
        /*01d8*/ 	.word	0x00000000
        /*01dc*/ 	.short	0x010a
        /*01de*/ 	.byte	0x3f
	.zero		1


	//   ....[22]....
        /*01e0*/ 	.word	0x0000b5b0
        /*01e4*/ 	.word	0x00000003
        /*01e8*/ 	.word	0x00000000
        /*01ec*/ 	.short	0x010a
        /*01ee*/ 	.byte	0x3f
	.zero		1


	//   ....[23]....
        /*01f0*/ 	.word	0x0000b610
        /*01f4*/ 	.word	0x00000004
        /*01f8*/ 	.word	0x00000000
        /*01fc*/ 	.short	0x010a
        /*01fe*/ 	.byte	0x3f
	.zero		1


	//   ....[24]....
        /*0200*/ 	.word	0x0000b6e0
        /*0204*/ 	.word	0x0000000c
        /*0208*/ 	.word	0x00000020
        /*020c*/ 	.short	0x010a
        /*020e*/ 	.byte	0x3f
	.zero		1


	//   ....[25]....
        /*0210*/ 	.word	0x0000b7b0
        /*0214*/ 	.word	0x00000007
        /*0218*/ 	.word	0x00000000
        /*021c*/ 	.short	0x010a
        /*021e*/ 	.byte	0x3f
	.zero		1


	//   ....[26]....
        /*0220*/ 	.word	0x0000b800
        /*0224*/ 	.word	0x00000006
        /*0228*/ 	.word	0x00000000
        /*022c*/ 	.short	0x010a
        /*022e*/ 	.byte	0x3f
	.zero		1


	//   ....[27]....
        /*0230*/ 	.word	0x0000b850
        /*0234*/ 	.word	0x00000007
        /*0238*/ 	.word	0x00000000
        /*023c*/ 	.short	0x010a
        /*023e*/ 	.byte	0x3f
	.zero		1


	//----- nvinfo : EIATTR_NUM_MBARRIERS
	.align		4
.L_35:
        /*0240*/ 	.byte	0x03, 0x38
        /*0242*/ 	.short	0x000a


	//----- nvinfo : EIATTR_EXIT_INSTR_OFFSETS
	.align		4
        /*0244*/ 	.byte	0x04, 0x1c
        /*0246*/ 	.short	(.L_37 - .L_36)


	//   ....[0]....
.L_36:
        /*0248*/ 	.word	0x000005e0


	//   ....[1]....
        /*024c*/ 	.word	0x00000ea0


	//   ....[2]....
        /*0250*/ 	.word	0x00009f60


	//   ....[3]....
        /*0254*/ 	.word	0x0000a590


	//   ....[4]....
        /*0258*/ 	.word	0x0000b5a0


	//----- nvinfo : EIATTR_MAX_THREADS
	.align		4
.L_37:
        /*025c*/ 	.byte	0x04, 0x05
        /*025e*/ 	.short	(.L_39 - .L_38)
.L_38:
        /*0260*/ 	.word	0x00000180
        /*0264*/ 	.word	0x00000001
        /*0268*/ 	.word	0x00000001


	//----- nvinfo : EIATTR_CRS_STACK_SIZE
	.align		4
.L_39:
        /*026c*/ 	.byte	0x04, 0x1e
        /*026e*/ 	.short	(.L_41 - .L_40)
.L_40:
        /*0270*/ 	.word	0x00000000


	//----- nvinfo : EIATTR_CBANK_PARAM_SIZE
	.align		4
.L_41:
        /*0274*/ 	.byte	0x03, 0x19
        /*0276*/ 	.short	0x0470


	//----- nvinfo : EIATTR_PARAM_CBANK
	.align		4
        /*0278*/ 	.byte	0x04, 0x0a
        /*027a*/ 	.short	(.L_43 - .L_42)
	.align		4
.L_42:
        /*027c*/ 	.word	index@(.nv.constant0._ZN7cutlass13device_kernelINS_4gemm6kernel13GemmUniversalIN4cute5tupleIJiiiiEEENS1_10collective13CollectiveMmaINS1_34MainloopSm90TmaGmmaWarpSpecializedILi4ENS5_IJNS4_1CILi1EEESB_SB_EEENS1_35KernelTmaWarpSpecializedCooperativeEEENS5_IJNSA_ILi128EEENSA_ILi256EEENSA_ILi64EEEEEENS_6half_tENS5_IJlSB_lEEESJ_SK_NS4_8TiledMMAINS4_8MMA_AtomIJNS4_4SM904GMMA26MMA_64x256x16_F32F16F16_SSILNSO_5MajorE0ELSQ_0ELNSO_7ScaleInE1ELSR_1EEEEEENS4_6LayoutINS5_IJNSA_ILi2EEESB_SB_EEENS5_IJSB_NSA_ILi0EEESX_EEEEENS5_IJNS4_10UnderscoreES10_S10_EEEEENS4_13SM90_TMA_LOADENS4_14ComposedLayoutINS4_7SwizzleILi3ELi4ELi3EEENS4_18smem_ptr_flag_bitsILi16EEENSU_INS5_IJNSA_ILi8EEESH_EEENS5_IJSH_SB_EEEEEEEvNS4_8identityES13_S1D_vS1E_EENS_8epilogue10collective6detail29Sm90TmaWarpSpecializedAdapterINS1H_15DefaultEpilogueISJ_SK_SK_NS1G_6thread17LinearCombinationISJ_Li1EffLNS1L_9ScaleType4KindE0ELNS_15FloatRoundStyleE2ESJ_EENS1_15EpilogueDefaultEEEEEvvEEEEvNT_6ParamsE)
        /*0280*/ 	.short	0x0210
        /*0282*/ 	.short	0x0470


	//----- nvinfo : EIATTR_SW_WAR
	.align		4
.L_43:
        /*0284*/ 	.byte	0x04, 0x36
        /*0286*/ 	.short	(.L_45 - .L_44)
.L_44:
        /*0288*/ 	.word	0x00000008
.L_45:


//--------------------- .nv.callgraph             --------------------------
	.section	.nv.callgraph,"",@"SHT_CUDA_CALLGRAPH"
	.align	4
	.sectionentsize	8
	.align		4
        /*0000*/ 	.word	0x00000000
	.align		4
        /*0004*/ 	.word	0xffffffff
	.align		4
        /*0008*/ 	.word	index@(_ZN7cutlass13device_kernelINS_4gemm6kernel13GemmUniversalIN4cute5tupleIJiiiiEEENS1_10collective13CollectiveMmaINS1_34MainloopSm90TmaGmmaWarpSpecializedILi4ENS5_IJNS4_1CILi1EEESB_SB_EEENS1_35KernelTmaWarpSpecializedCooperativeEEENS5_IJNSA_ILi128EEENSA_ILi256EEENSA_ILi64EEEEEENS_6half_tENS5_IJlSB_lEEESJ_SK_NS4_8TiledMMAINS4_8MMA_AtomIJNS4_4SM904GMMA26MMA_64x256x16_F32F16F16_SSILNSO_5MajorE0ELSQ_0ELNSO_7ScaleInE1ELSR_1EEEEEENS4_6LayoutINS5_IJNSA_ILi2EEESB_SB_EEENS5_IJSB_NSA_ILi0EEESX_EEEEENS5_IJNS4_10UnderscoreES10_S10_EEEEENS4_13SM90_TMA_LOADENS4_14ComposedLayoutINS4_7SwizzleILi3ELi4ELi3EEENS4_18smem_ptr_flag_bitsILi16EEENSU_INS5_IJNSA_ILi8EEESH_EEENS5_IJSH_SB_EEEEEEEvNS4_8identityES13_S1D_vS1E_EENS_8epilogue10collective6detail29Sm90TmaWarpSpecializedAdapterINS1H_15DefaultEpilogueISJ_SK_SK_NS1G_6thread17LinearCombinationISJ_Li1EffLNS1L_9ScaleType4KindE0ELNS_15FloatRoundStyleE2ESJ_EENS1_15EpilogueDefaultEEEEEvvEEEEvNT_6ParamsE)
	.align		4
        /*000c*/ 	.word	index@(__assertfail)
	.align		4
        /*0010*/ 	.word	0x00000000
	.align		4
        /*0014*/ 	.word	0xfffffffe
	.align		4
        /*0018*/ 	.word	0x00000000
	.align		4
        /*001c*/ 	.word	0xfffffffd
	.align		4
        /*0020*/ 	.word	0x00000000
	.align		4
        /*0024*/ 	.word	0xfffffffc


//--------------------- .nv.constant4             --------------------------
	.section	.nv.constant4,"a",@progbits
	.align	8
	.align		8
.nv.constant4:
        /*0000*/ 	.dword	__assertfail
	.align		8
        /*0008*/ 	.dword	__unnamed_1
	.align		8
        /*0010*/ 	.dword	_ZN40_INTERNAL_fa6e5376_4_k_cu_431aad77_216944cuda3std3__45__cpo5beginE
	.align		8
        /*0018*/ 	.dword	_ZN40_INTERNAL_fa6e5376_4_k_cu_431aad77_216944cuda3std3__45__cpo3endE
	.align		8
        /*0020*/ 	.dword	_ZN40_INTERNAL_fa6e5376_4_k_cu_431aad77_216944cuda3std3__45__cpo6cbeginE
	.align		8
        /*0028*/ 	.dword	_ZN40_INTERNAL_fa6e5376_4_k_cu_431aad77_216944cuda3std3__45__cpo4cendE
	.align		8
        /*0030*/ 	.dword	_ZN40_INTERNAL_fa6e5376_4_k_cu_431aad77_216944cuda3std3__442_GLOBAL__N__fa6e5376_4_k_cu_431aad77_216946ignoreE
	.align		8
        /*0038*/ 	.dword	_ZN40_INTERNAL_fa6e5376_4_k_cu_431aad77_216944cuda3std3__419piecewise_constructE
	.align		8
        /*0040*/ 	.dword	_ZN40_INTERNAL_fa6e5376_4_k_cu_431aad77_216944cuda3std3__48in_placeE
	.align		8
        /*0048*/ 	.dword	_ZN40_INTERNAL_fa6e5376_4_k_cu_431aad77_216944cuda3std6ranges3__45__cpo4swapE
	.align		8
        /*0050*/ 	.dword	_ZN40_INTERNAL_fa6e5376_4_k_cu_431aad77_216944cuda3std6ranges3__45__cpo9iter_moveE
	.align		8
        /*0058*/ 	.dword	_ZN40_INTERNAL_fa6e5376_4_k_cu_431aad77_216944cute7productE
	.align		8
        /*0060*/ 	.dword	_ZN40_INTERNAL_fa6e5376_4_k_cu_431aad77_216944cute1_E
	.align		8
        /*0068*/ 	.dword	$str$22
	.align		8
        /*0070*/ 	.dword	$str$23


//--------------------- .text._ZN7cutlass13device_kernelINS_4gemm6kernel13GemmUniversalIN4cute5tupleIJiiiiEEENS1_10collective13CollectiveMmaINS1_34MainloopSm90TmaGmmaWarpSpecializedILi4ENS5_IJNS4_1CILi1EEESB_SB_EEENS1_35KernelTmaWarpSpecializedCooperativeEEENS5_IJNSA_ILi128EEENSA_ILi256EEENSA_ILi64EEEEEENS_6half_tENS5_IJlSB_lEEESJ_SK_NS4_8TiledMMAINS4_8MMA_AtomIJNS4_4SM904GMMA26MMA_64x256x16_F32F16F16_SSILNSO_5MajorE0ELSQ_0ELNSO_7ScaleInE1ELSR_1EEEEEENS4_6LayoutINS5_IJNSA_ILi2EEESB_SB_EEENS5_IJSB_NSA_ILi0EEESX_EEEEENS5_IJNS4_10UnderscoreES10_S10_EEEEENS4_13SM90_TMA_LOADENS4_14ComposedLayoutINS4_7SwizzleILi3ELi4ELi3EEENS4_18smem_ptr_flag_bitsILi16EEENSU_INS5_IJNSA_ILi8EEESH_EEENS5_IJSH_SB_EEEEEEEvNS4_8identityES13_S1D_vS1E_EENS_8epilogue10collective6detail29Sm90TmaWarpSpecializedAdapterINS1H_15DefaultEpilogueISJ_SK_SK_NS1G_6thread17LinearCombinationISJ_Li1EffLNS1L_9ScaleType4KindE0ELNS_15FloatRoundStyleE2ESJ_EENS1_15EpilogueDefaultEEEEEvvEEEEvNT_6ParamsE --------------------------
	.section	.text._ZN7cutlass13device_kernelINS_4gemm6kernel13GemmUniversalIN4cute5tupleIJiiiiEEENS1_10collective13CollectiveMmaINS1_34MainloopSm90TmaGmmaWarpSpecializedILi4ENS5_IJNS4_1CILi1EEESB_SB_EEENS1_35KernelTmaWarpSpecializedCooperativeEEENS5_IJNSA_ILi128EEENSA_ILi256EEENSA_ILi64EEEEEENS_6half_tENS5_IJlSB_lEEESJ_SK_NS4_8TiledMMAINS4_8MMA_AtomIJNS4_4SM904GMMA26MMA_64x256x16_F32F16F16_SSILNSO_5MajorE0ELSQ_0ELNSO_7ScaleInE1ELSR_1EEEEEENS4_6LayoutINS5_IJNSA_ILi2EEESB_SB_EEENS5_IJSB_NSA_ILi0EEESX_EEEEENS5_IJNS4_10UnderscoreES10_S10_EEEEENS4_13SM90_TMA_LOADENS4_14ComposedLayoutINS4_7SwizzleILi3ELi4ELi3EEENS4_18smem_ptr_flag_bitsILi16EEENSU_INS5_IJNSA_ILi8EEESH_EEENS5_IJSH_SB_EEEEEEEvNS4_8identityES13_S1D_vS1E_EENS_8epilogue10collective6detail29Sm90TmaWarpSpecializedAdapterINS1H_15DefaultEpilogueISJ_SK_SK_NS1G_6thread17LinearCombinationISJ_Li1EffLNS1L_9ScaleType4KindE0ELNS_15FloatRoundStyleE2ESJ_EENS1_15EpilogueDefaultEEEEEvvEEEEvNT_6ParamsE,"ax",@progbits
	.align	128
.text._ZN7cutlass13device_kernelINS_4gemm6kernel13GemmUniversalIN4cute5tupleIJiiiiEEENS1_10collective13CollectiveMmaINS1_34MainloopSm90TmaGmmaWarpSpecializedILi4ENS5_IJNS4_1CILi1EEESB_SB_EEENS1_35KernelTmaWarpSpecializedCooperativeEEENS5_IJNSA_ILi128EEENSA_ILi256EEENSA_ILi64EEEEEENS_6half_tENS5_IJlSB_lEEESJ_SK_NS4_8TiledMMAINS4_8MMA_AtomIJNS4_4SM904GMMA26MMA_64x256x16_F32F16F16_SSILNSO_5MajorE0ELSQ_0ELNSO_7ScaleInE1ELSR_1EEEEEENS4_6LayoutINS5_IJNSA_ILi2EEESB_SB_EEENS5_IJSB_NSA_ILi0EEESX_EEEEENS5_IJNS4_10UnderscoreES10_S10_EEEEENS4_13SM90_TMA_LOADENS4_14ComposedLayoutINS4_7SwizzleILi3ELi4ELi3EEENS4_18smem_ptr_flag_bitsILi16EEENSU_INS5_IJNSA_ILi8EEESH_EEENS5_IJSH_SB_EEEEEEEvNS4_8identityES13_S1D_vS1E_EENS_8epilogue10collective6detail29Sm90TmaWarpSpecializedAdapterINS1H_15DefaultEpilogueISJ_SK_SK_NS1G_6thread17LinearCombinationISJ_Li1EffLNS1L_9ScaleType4KindE0ELNS_15FloatRoundStyleE2ESJ_EENS1_15EpilogueDefaultEEEEEvvEEEEvNT_6ParamsE:
        .type           _ZN7cutlass13device_kernelINS_4gemm6kernel13GemmUniversalIN4cute5tupleIJiiiiEEENS1_10collective13CollectiveMmaINS1_34MainloopSm90TmaGmmaWarpSpecializedILi4ENS5_IJNS4_1CILi1EEESB_SB_EEENS1_35KernelTmaWarpSpecializedCooperativeEEENS5_IJNSA_ILi128EEENSA_ILi256EEENSA_ILi64EEEEEENS_6half_tENS5_IJlSB_lEEESJ_SK_NS4_8TiledMMAINS4_8MMA_AtomIJNS4_4SM904GMMA26MMA_64x256x16_F32F16F16_SSILNSO_5MajorE0ELSQ_0ELNSO_7ScaleInE1ELSR_1EEEEEENS4_6LayoutINS5_IJNSA_ILi2EEESB_SB_EEENS5_IJSB_NSA_ILi0EEESX_EEEEENS5_IJNS4_10UnderscoreES10_S10_EEEEENS4_13SM90_TMA_LOADENS4_14ComposedLayoutINS4_7SwizzleILi3ELi4ELi3EEENS4_18smem_ptr_flag_bitsILi16EEENSU_INS5_IJNSA_ILi8EEESH_EEENS5_IJSH_SB_EEEEEEEvNS4_8identityES13_S1D_vS1E_EENS_8epilogue10collective6detail29Sm90TmaWarpSpecializedAdapterINS1H_15DefaultEpilogueISJ_SK_SK_NS1G_6thread17LinearCombinationISJ_Li1EffLNS1L_9ScaleType4KindE0ELNS_15FloatRoundStyleE2ESJ_EENS1_15EpilogueDefaultEEEEEvvEEEEvNT_6ParamsE,@function
        .size           _ZN7cutlass13device_kernelINS_4gemm6kernel13GemmUniversalIN4cute5tupleIJiiiiEEENS1_10collective13CollectiveMmaINS1_34MainloopSm90TmaGmmaWarpSpecializedILi4ENS5_IJNS4_1CILi1EEESB_SB_EEENS1_35KernelTmaWarpSpecializedCooperativeEEENS5_IJNSA_ILi128EEENSA_ILi256EEENSA_ILi64EEEEEENS_6half_tENS5_IJlSB_lEEESJ_SK_NS4_8TiledMMAINS4_8MMA_AtomIJNS4_4SM904GMMA26MMA_64x256x16_F32F16F16_SSILNSO_5MajorE0ELSQ_0ELNSO_7ScaleInE1ELSR_1EEEEEENS4_6LayoutINS5_IJNSA_ILi2EEESB_SB_EEENS5_IJSB_NSA_ILi0EEESX_EEEEENS5_IJNS4_10UnderscoreES10_S10_EEEEENS4_13SM90_TMA_LOADENS4_14ComposedLayoutINS4_7SwizzleILi3ELi4ELi3EEENS4_18smem_ptr_flag_bitsILi16EEENSU_INS5_IJNSA_ILi8EEESH_EEENS5_IJSH_SB_EEEEEEEvNS4_8identityES13_S1D_vS1E_EENS_8epilogue10collective6detail29Sm90TmaWarpSpecializedAdapterINS1H_15DefaultEpilogueISJ_SK_SK_NS1G_6thread17LinearCombinationISJ_Li1EffLNS1L_9ScaleType4KindE0ELNS_15FloatRoundStyleE2ESJ_EENS1_15EpilogueDefaultEEEEEvvEEEEvNT_6ParamsE,(.L_x_322 - _ZN7cutlass13device_kernelINS_4gemm6kernel13GemmUniversalIN4cute5tupleIJiiiiEEENS1_10collective13CollectiveMmaINS1_34MainloopSm90TmaGmmaWarpSpecializedILi4ENS5_IJNS4_1CILi1EEESB_SB_EEENS1_35KernelTmaWarpSpecializedCooperativeEEENS5_IJNSA_ILi128EEENSA_ILi256EEENSA_ILi64EEEEEENS_6half_tENS5_IJlSB_lEEESJ_SK_NS4_8TiledMMAINS4_8MMA_AtomIJNS4_4SM904GMMA26MMA_64x256x16_F32F16F16_SSILNSO_5MajorE0ELSQ_0ELNSO_7ScaleInE1ELSR_1EEEEEENS4_6LayoutINS5_IJNSA_ILi2EEESB_SB_EEENS5_IJSB_NSA_ILi0EEESX_EEEEENS5_IJNS4_10UnderscoreES10_S10_EEEEENS4_13SM90_TMA_LOADENS4_14ComposedLayoutINS4_7SwizzleILi3ELi4ELi3EEENS4_18smem_ptr_flag_bitsILi16EEENSU_INS5_IJNSA_ILi8EEESH_EEENS5_IJSH_SB_EEEEEEEvNS4_8identityES13_S1D_vS1E_EENS_8epilogue10collective6detail29Sm90TmaWarpSpecializedAdapterINS1H_15DefaultEpilogueISJ_SK_SK_NS1G_6thread17LinearCombinationISJ_Li1EffLNS1L_9ScaleType4KindE0ELNS_15FloatRoundStyleE2ESJ_EENS1_15EpilogueDefaultEEEEEvvEEEEvNT_6ParamsE)
        .other          _ZN7cutlass13device_kernelINS_4gemm6kernel13GemmUniversalIN4cute5tupleIJiiiiEEENS1_10collective13CollectiveMmaINS1_34MainloopSm90TmaGmmaWarpSpecializedILi4ENS5_IJNS4_1CILi1EEESB_SB_EEENS1_35KernelTmaWarpSpecializedCooperativeEEENS5_IJNSA_ILi128EEENSA_ILi256EEENSA_ILi64EEEEEENS_6half_tENS5_IJlSB_lEEESJ_SK_NS4_8TiledMMAINS4_8MMA_AtomIJNS4_4SM904GMMA26MMA_64x256x16_F32F16F16_SSILNSO_5MajorE0ELSQ_0ELNSO_7ScaleInE1ELSR_1EEEEEENS4_6LayoutINS5_IJNSA_ILi2EEESB_SB_EEENS5_IJSB_NSA_ILi0EEESX_EEEEENS5_IJNS4_10UnderscoreES10_S10_EEEEENS4_13SM90_TMA_LOADENS4_14ComposedLayoutINS4_7SwizzleILi3ELi4ELi3EEENS4_18smem_ptr_flag_bitsILi16EEENSU_INS5_IJNSA_ILi8EEESH_EEENS5_IJSH_SB_EEEEEEEvNS4_8identityES13_S1D_vS1E_EENS_8epilogue10collective6detail29Sm90TmaWarpSpecializedAdapterINS1H_15DefaultEpilogueISJ_SK_SK_NS1G_6thread17LinearCombinationISJ_Li1EffLNS1L_9ScaleType4KindE0ELNS_15FloatRoundStyleE2ESJ_EENS1_15EpilogueDefaultEEEEEvvEEEEvNT_6ParamsE,@"STO_CUDA_ENTRY STV_DEFAULT"
_ZN7cutlass13device_kernelINS_4gemm6kernel13GemmUniversalIN4cute5tupleIJiiiiEEENS1_10collective13CollectiveMmaINS1_34MainloopSm90TmaGmmaWarpSpecializedILi4ENS5_IJNS4_1CILi1EEESB_SB_EEENS1_35KernelTmaWarpSpecializedCooperativeEEENS5_IJNSA_ILi128EEENSA_ILi256EEENSA_ILi64EEEEEENS_6half_tENS5_IJlSB_lEEESJ_SK_NS4_8TiledMMAINS4_8MMA_AtomIJNS4_4SM904GMMA26MMA_64x256x16_F32F16F16_SSILNSO_5MajorE0ELSQ_0ELNSO_7ScaleInE1ELSR_1EEEEEENS4_6LayoutINS5_IJNSA_ILi2EEESB_SB_EEENS5_IJSB_NSA_ILi0EEESX_EEEEENS5_IJNS4_10UnderscoreES10_S10_EEEEENS4_13SM90_TMA_LOADENS4_14ComposedLayoutINS4_7SwizzleILi3ELi4ELi3EEENS4_18smem_ptr_flag_bitsILi16EEENSU_INS5_IJNSA_ILi8EEESH_EEENS5_IJSH_SB_EEEEEEEvNS4_8identityES13_S1D_vS1E_EENS_8epilogue10collective6detail29Sm90TmaWarpSpecializedAdapterINS1H_15DefaultEpilogueISJ_SK_SK_NS1G_6thread17LinearCombinationISJ_Li1EffLNS1L_9ScaleType4KindE0ELNS_15FloatRoundStyleE2ESJ_EENS1_15EpilogueDefaultEEEEEvvEEEEvNT_6ParamsE:
[----:B------:R-:W0:Y:S01]  /*0000*/  LDC R1, c[0x0][0x28] ;  /* 0x00000a00ff017b82 */ /* 0x000e220000000800 */
[----:B------:R-:W1:Y:S01]  /*0010*/  S2R R18, SR_TID.X ;  /* 0x0000000000127919 */ /* 0x000e620000002100 */
[----:B------:R-:W-:Y:S01]  /*0020*/  ELECT P0, URZ, PT ;  /* 0x00000000003f782f */ /* 0x000fe20003800000 */
[----:B------:R-:W-:Y:S01]  /*0030*/  BSSY B0, `(.L_x_0) ;  /* 0x000000f000007945 */ /* 0x000fe20003800000 */
[--C-:B-1----:R-:W-:Y:S02]  /*0040*/  SHF.R.U32.HI R0, RZ, 0x5, R18.reuse ;  /* 0x00000005ff007819 */ /* 0x102fe40000011612 */
[----:B------:R-:W-:-:S03]  /*0050*/  SHF.R.U32.HI R22, RZ, 0x7, R18 ;  /* 0x00000007ff167819 */ /* 0x000fc60000011612 */
[----:B------:R-:W1:Y:S04]  /*0060*/  SHFL.IDX PT, R5, R0, RZ, 0x1f ;  /* 0x00001fff00057589 */ /* 0x000e6800000e0000 */
[----:B------:R2:W3:Y:S01]  /*0070*/  SHFL.IDX PT, R8, R22, RZ, 0x1f ;  /* 0x00001fff16087589 */ /* 0x0004e200000e0000 */
[----:B-1----:R-:W-:-:S13]  /*0080*/  ISETP.NE.OR P0, PT, R5, RZ, !P0 ;  /* 0x000000ff0500720c */ /* 0x002fda0004705670 */
[----:B0-23--:R-:W-:Y:S05]  /*0090*/  @P0 BRA `(.L_x_1) ;  /* 0x0000000000200947 */ /* 0x00dfea0003800000 */
[----:B------:R-:W-:Y:S02]  /*00a0*/  ULDC.64 UR4, c[0x0][0x198] ;  /* 0x0000660000047ab9 */ /* 0x000fe40000000a00 */
[----:B------:R-:W-:Y:S02]  /*00b0*/  UIADD3 UR6, UP0, UR4, 0xf0, URZ ;  /* 0x000000f004067890 */ /* 0x000fe4000ff1e03f */
[----:B------:R-:W-:Y:S02]  /*00c0*/  UIADD3 UR4, UP1, UR4, 0x1f0, URZ ;  /* 0x000001f004047890 */ /* 0x000fe4000ff3e03f */
[----:B------:R-:W-:Y:S02]  /*00d0*/  UIADD3.X UR7, URZ, UR5, URZ, UP0, !UPT ;  /* 0x000000053f077290 */ /* 0x000fe400087fe43f */
[----:B------:R-:W-:-:S07]  /*00e0*/  UIADD3.X UR5, URZ, UR5, URZ, UP1, !UPT ;  /* 0x000000053f057290 */ /* 0x000fce0008ffe43f */
[----:B------:R0:W-:Y:S02]  /*00f0*/  UTMACCTL.PF [UR6] ;  /* 0x00000000060079b9 */ /* 0x0001e40008040000 */
[----:B------:R0:W-:Y:S02]  /*0100*/  UTMACCTL.PF [UR4] ;  /* 0x00000000040079b9 */ /* 0x0001e40008040000 */
[----:B0-----:R-:W-:Y:S01]  /*0110*/  NOP ;  /* 0x0000000000007918 */ /* 0x001fe20000000000 */
.L_x_1:
[----:B------:R-:W-:Y:S05]  /*0120*/  BSYNC B0 ;  /* 0x0000000000007941 */ /* 0x000fea0003800000 */
.L_x_0:
[----:B------:R-:W0:Y:S02]  /*0130*/  SHFL.IDX PT, R2, R0, RZ, 0x1f ;  /* 0x00001fff00027589 */ /* 0x000e2400000e0000 */
[----:B0-----:R-:W-:-:S13]  /*0140*/  ISETP.NE.AND P0, PT, R2, RZ, PT ;  /* 0x000000ff0200720c */ /* 0x001fda0003f05270 */
[----:B------:R-:W-:Y:S05]  /*0150*/  @P0 BRA `(.L_x_2) ;  /* 0x0000000000580947 */ /* 0x000fea0003800000 */
[----:B------:R-:W0:Y:S01]  /*0160*/  S2UR UR8, SR_CgaCtaId ;  /* 0x00000000000879c3 */ /* 0x000e220000008800 */
[----:B------:R-:W-:Y:S01]  /*0170*/  UMOV UR4, 0x400 ;  /* 0x0000040000047882 */ /* 0x000fe20000000000 */
[----:B------:R-:W-:Y:S01]  /*0180*/  UMOV UR5, 0x1 ;  /* 0x0000000100057882 */ /* 0x000fe20000000000 */
[----:B------:R-:W-:Y:S01]  /*0190*/  UMOV UR6, 0x100 ;  /* 0x0000010000067882 */ /* 0x000fe20000000000 */
[----:B------:R-:W-:Y:S01]  /*01a0*/  ELECT P0, URZ, PT ;  /* 0x00000000003f782f */ /* 0x000fe20003800000 */
[----:B------:R-:W-:-:S04]  /*01b0*/  UIADD3 UR6, -UR6, 0x100000, URZ ;  /* 0x0010000006067890 */ /* 0x000fc8000fffe13f */
[----:B------:R-:W-:Y:S02]  /*01c0*/  USHF.L.U32 UR7, UR6, 0xb, URZ ;  /* 0x0000000b06077899 */ /* 0x000fe4000800063f */
[----:B------:R-:W-:Y:S02]  /*01d0*/  USHF.L.U32 UR6, UR6, 0x1, URZ ;  /* 0x0000000106067899 */ /* 0x000fe4000800063f */
[----:B0-----:R-:W-:Y:S02]  /*01e0*/  ULEA UR8, UR8, UR4, 0x18 ;  /* 0x0000000408087291 */ /* 0x001fe4000f8ec03f */
[----:B------:R-:W-:-:S04]  /*01f0*/  UIADD3 UR4, -UR5, 0x100000, URZ ;  /* 0x0010000005047890 */ /* 0x000fc8000fffe13f */
[----:B------:R-:W-:Y:S02]  /*0200*/  USHF.L.U32 UR5, UR4, 0xb, URZ ;  /* 0x0000000b04057899 */ /* 0x000fe4000800063f */
[----:B------:R-:W-:Y:S01]  /*0210*/  USHF.L.U32 UR4, UR4, 0x1, URZ ;  /* 0x0000000104047899 */ /* 0x000fe2000800063f */
[----:B------:R-:W0:Y:S11]  /*0220*/  FENCE.VIEW.ASYNC.S ;  /* 0x00000000000073c6 */ /* 0x000e360000000000 */
[----:B0-----:R0:W1:Y:S01]  /*0230*/  SYNCS.EXCH.64 URZ, [UR8], UR4 ;  /* 0x00000004083f75b2 */ /* 0x0010620008000100 */
[----:B------:R0:W2:Y:S01]  /*0240*/  SYNCS.EXCH.64 URZ, [UR8+0x20], UR6 ;  /* 0x00002006083f75b2 */ /* 0x0000a20008000100 */
[----:B------:R0:W3:Y:S01]  /*0250*/  SYNCS.EXCH.64 URZ, [UR8+0x8], UR4 ;  /* 0x00000804083f75b2 */ /* 0x0000e20008000100 */
[----:B------:R0:W4:Y:S01]  /*0260*/  SYNCS.EXCH.64 URZ, [UR8+0x28], UR6 ;  /* 0x00002806083f75b2 */ /* 0x0001220008000100 */
[----:B------:R0:W0:Y:S01]  /*0270*/  SYNCS.EXCH.64 URZ, [UR8+0x10], UR4 ;  /* 0x00001004083f75b2 */ /* 0x0000220008000100 */
[----:B------:R0:W0:Y:S01]  /*0280*/  SYNCS.EXCH.64 URZ, [UR8+0x30], UR6 ;  /* 0x00003006083f75b2 */ /* 0x0000220008000100 */
[----:B------:R0:W0:Y:S01]  /*0290*/  SYNCS.EXCH.64 URZ, [UR8+0x18], UR4 ;  /* 0x00001804083f75b2 */ /* 0x0000220008000100 */
[----:B------:R0:W0:Y:S01]  /*02a0*/  SYNCS.EXCH.64 URZ, [UR8+0x38], UR6 ;  /* 0x00003806083f75b2 */ /* 0x0000220008000100 */
[----:B------:R-:W-:Y:S01]  /*02b0*/  NOP ;  /* 0x0000000000007918 */ /* 0x000fe20000000000 */
.L_x_2:
[----:B------:R-:W5:Y:S01]  /*02c0*/  SHFL.IDX PT, R0, R0, RZ, 0x1f ;  /* 0x00001fff00007589 */ /* 0x000f6200000e0000 */
[----:B------:R-:W-:Y:S01]  /*02d0*/  ELECT P0, URZ, PT ;  /* 0x00000000003f782f */ /* 0x000fe20003800000 */
[----:B------:R-:W1:Y:S01]  /*02e0*/  LDC R2, c[0x0][0x65c] ;  /* 0x00019700ff027b82 */ /* 0x000e620000000800 */
[----:B------:R-:W-:Y:S01]  /*02f0*/  SHF.R.S32.HI R6, RZ, 0x1f, R5 ;  /* 0x0000001fff067819 */ /* 0x000fe20000011405 */
[----:B------:R-:W2:Y:S01]  /*0300*/  S2R R3, SR_CTAID.Y ;  /* 0x0000000000037919 */ /* 0x000ea20000002600 */
[----:B0-----:R-:W-:Y:S01]  /*0310*/  UMOV UR4, 0x20 ;  /* 0x0000002000047882 */ /* 0x001fe20000000000 */
[----:B------:R-:W-:Y:S01]  /*0320*/  ISETP.NE.AND P2, PT, R8, RZ, PT ;  /* 0x000000ff0800720c */ /* 0x000fe20003f45270 */
[----:B------:R-:W-:Y:S01]  /*0330*/  NOP ;  /* 0x0000000000007918 */ /* 0x000fe20000000000 */
[----:B------:R-:W0:Y:S01]  /*0340*/  S2R R4, SR_CTAID.X ;  /* 0x0000000000047919 */ /* 0x000e220000002500 */
[----:B------:R-:W-:Y:S01]  /*0350*/  LEA.HI R6, R6, R5, RZ, 0x2 ;  /* 0x0000000506067211 */ /* 0x000fe200078f10ff */
[----:B------:R-:W-:Y:S01]  /*0360*/  NOP ;  /* 0x0000000000007918 */ /* 0x000fe20000000000 */
[----:B-----5:R-:W-:-:S02]  /*0370*/  ISETP.NE.OR P0, PT, R0, RZ, !P0 ;  /* 0x000000ff0000720c */ /* 0x020fc40004705670 */
[----:B-1----:R-:W-:-:S04]  /*0380*/  ISETP.NE.AND P3, PT, R2, 0x1, PT ;  /* 0x000000010200780c */ /* 0x002fc80003f65270 */
[----:B------:R-:W-:Y:S02]  /*0390*/  P2R R0, PR, RZ, 0x8 ;  /* 0x00000008ff007803 */ /* 0x000fe40000000000 */
[----:B------:R-:W-:-:S05]  /*03a0*/  LOP3.LUT R0, R6, 0xfffffffc, RZ, 0xc0, !PT ;  /* 0xfffffffc06007812 */ /* 0x000fca00078ec0ff */
[----:B------:R-:W-:Y:S01]  /*03b0*/  VOTEU.ALL UP0, P0 ;  /* 0x00000000003f7886 */ /* 0x000fe20000000000 */
[----:B------:R-:W-:Y:S01]  /*03c0*/  IMAD.IADD R0, R5, 0x1, -R0 ;  /* 0x0000000105007824 */ /* 0x000fe200078e0a00 */
[----:B------:R-:W0:Y:S01]  /*03d0*/  @P3 LDC R17, c[0x0][0x10] ;  /* 0x00000400ff113b82 */ /* 0x000e220000000800 */
[----:B------:R-:W-:Y:S01]  /*03e0*/  VOTEU.ALL UP1, P0 ;  /* 0x00000000003f7886 */ /* 0x000fe20000020000 */
[----:B--2---:R-:W-:Y:S01]  /*03f0*/  @P3 IMAD.MOV.U32 R6, RZ, RZ, R3 ;  /* 0x000000ffff063224 */ /* 0x004fe200078e0003 */
[----:B------:R-:W-:Y:S01]  /*0400*/  @!UP0 UMOV UR6, 0x400 ;  /* 0x0000040000068882 */ /* 0x000fe20000000000 */
[----:B------:R-:W-:-:S04]  /*0410*/  @!UP0 UIADD3 UR4, -UR4, 0x100000, URZ ;  /* 0x0010000004048890 */ /* 0x000fc8000fffe13f */
[----:B------:R-:W-:Y:S02]  /*0420*/  @!UP0 USHF.L.U32 UR5, UR4, 0xb, URZ ;  /* 0x0000000b04058899 */ /* 0x000fe4000800063f */
[----:B------:R-:W-:Y:S01]  /*0430*/  @!UP0 USHF.L.U32 UR4, UR4, 0x1, URZ ;  /* 0x0000000104048899 */ /* 0x000fe2000800063f */
[----:B------:R-:W-:Y:S02]  /*0440*/  @P3 IMAD.MOV.U32 R7, RZ, RZ, RZ ;  /* 0x000000ffff073224 */ /* 0x000fe400078e00ff */
[----:B------:R-:W-:Y:S01]  /*0450*/  IMAD.MOV.U32 R5, RZ, RZ, RZ ;  /* 0x000000ffff057224 */ /* 0x000fe200078e00ff */
[----:B------:R-:W1:Y:S01]  /*0460*/  @!UP0 S2UR UR7, SR_CgaCtaId ;  /* 0x00000000000789c3 */ /* 0x000e620000008800 */
[----:B------:R-:W-:-:S07]  /*0470*/  @P3 IMAD.MOV.U32 R11, RZ, RZ, RZ ;  /* 0x000000ffff0b3224 */ /* 0x000fce00078e00ff */
[----:B------:R-:W2:Y:S01]  /*0480*/  @!P3 LDC R9, c[0x0][0xc] ;  /* 0x00000300ff09bb82 */ /* 0x000ea20000000800 */
[----:B0-----:R-:W-:-:S04]  /*0490*/  @P3 IMAD.WIDE.U32 R16, R4, R17, R6 ;  /* 0x0000001104103225 */ /* 0x001fc800078e0006 */
[----:B------:R-:W-:Y:S01]  /*04a0*/  @P3 IMAD.IADD R17, R17, 0x1, R11 ;  /* 0x0000000111113824 */ /* 0x000fe200078e020b */
[----:B-1----:R-:W-:Y:S01]  /*04b0*/  @!UP0 ULEA UR6, UR7, UR6, 0x18 ;  /* 0x0000000607068291 */ /* 0x002fe2000f8ec03f */
[----:B------:R-:W-:Y:S01]  /*04c0*/  VOTEU.ALL UP0, P0 ;  /* 0x00000000003f7886 */ /* 0x000fe20000000000 */
[----:B------:R-:W-:-:S04]  /*04d0*/  ISETP.NE.AND P0, PT, R0, 0x3, PT ;  /* 0x000000030000780c */ /* 0x000fc80003f05270 */
[----:B------:R-:W-:Y:S01]  /*04e0*/  ISETP.EQ.OR P0, PT, R0, RZ, !P0 ;  /* 0x000000ff0000720c */ /* 0x000fe20004702670 */
[----:B--2---:R-:W-:-:S03]  /*04f0*/  @!P3 IMAD.WIDE.U32 R6, R9, R3, R4 ;  /* 0x000000030906b225 */ /* 0x004fc600078e0004 */
[C---:B------:R-:W-:Y:S01]  /*0500*/  ISETP.EQ.AND P0, PT, R8.reuse, RZ, P0 ;  /* 0x000000ff0800720c */ /* 0x040fe20000702270 */
[----:B------:R-:W-:Y:S01]  /*0510*/  VIADD R8, R8, 0xffffffff ;  /* 0xffffffff08087836 */ /* 0x000fe20000000000 */
[----:B------:R-:W0:Y:S02]  /*0520*/  FENCE.VIEW.ASYNC.S ;  /* 0x00000000000073c6 */ /* 0x000e240000000000 */
[----:B0-----:R0:W3:Y:S01]  /*0530*/  @!UP0 SYNCS.EXCH.64 URZ, [UR6+0x50], UR4 ;  /* 0x00005004063f85b2 */ /* 0x0010e20008000100 */
[----:B------:R-:W-:Y:S01]  /*0540*/  @!P3 IMAD.MOV.U32 R16, RZ, RZ, R6 ;  /* 0x000000ffff10b224 */ /* 0x000fe200078e0006 */
[----:B------:R-:W-:Y:S01]  /*0550*/  SEL R19, RZ, 0x1, !P0 ;  /* 0x00000001ff137807 */ /* 0x000fe20004000000 */
[----:B------:R-:W-:Y:S01]  /*0560*/  @!P3 IMAD.MOV.U32 R17, RZ, RZ, R7 ;  /* 0x000000ffff11b224 */ /* 0x000fe200078e0007 */
[----:B------:R-:W-:-:S04]  /*0570*/  ISETP.GE.U32.AND P1, PT, R8, 0x2, PT ;  /* 0x000000020800780c */ /* 0x000fc80003f26070 */
[----:B------:R-:W-:Y:S01]  /*0580*/  SEL R19, R19, 0x2, P1 ;  /* 0x0000000213137807 */ /* 0x000fe20000800000 */
[----:B------:R0:W3:Y:S01]  /*0590*/  @!UP1 SYNCS.EXCH.64 URZ, [UR6+0x58], UR4 ;  /* 0x00005804063f95b2 */ /* 0x0000e20008000100 */
[----:B------:R-:W-:Y:S01]  /*05a0*/  NOP ;  /* 0x0000000000007918 */ /* 0x000fe20000000000 */
[----:B---34-:R-:W-:Y:S06]  /*05b0*/  BAR.SYNC.DEFER_BLOCKING 0x0 ;  /* 0x0000000000007b1d */ /* 0x018fec0000010000 */
[----:B------:R-:W-:Y:S05]  /*05c0*/  @!P2 BRA `(.L_x_3) ;  /* 0x000000980068a947 */ /* 0x000fea0003800000 */
[----:B------:R-:W-:-:S13]  /*05d0*/  ISETP.GT.U32.AND P0, PT, R8, 0x1, PT ;  /* 0x000000010800780c */ /* 0x000fda0003f04070 */
[----:B0-----:R-:W-:Y:S05]  /*05e0*/  @P0 EXIT ;  /* 0x000000000000094d */ /* 0x001fea0003800000 */
[----:B------:R-:W-:Y:S01]  /*05f0*/  ULDC.64 UR4, c[0x0][0x650] ;  /* 0x0001940000047ab9 */ /* 0x000fe20000000a00 */
[----:B------:R-:W-:Y:S01]  /*0600*/  PRMT R0, RZ, 0x7610, R0 ;  /* 0x00007610ff007816 */ /* 0x000fe20000000000 */
[----:B------:R-:W-:Y:S01]  /*0610*/  IMAD.MOV.U32 R153, RZ, RZ, -0x1 ;  /* 0xffffffffff997424 */ /* 0x000fe200078e00ff */
[----:B------:R-:W-:Y:S01]  /*0620*/  ISETP.GE.U32.AND P0, PT, R16, UR4, PT ;  /* 0x0000000410007c0c */ /* 0x000fe2000bf06070 */
[----:B------:R-:W-:Y:S02]  /*0630*/  IMAD.MOV.U32 R152, RZ, RZ, -0x1 ;  /* 0xffffffffff987424 */ /* 0x000fe400078e00ff */
[----:B------:R-:W-:Y:S01]  /*0640*/  IMAD.MOV.U32 R23, RZ, RZ, -0x1 ;  /* 0xffffffffff177424 */ /* 0x000fe200078e00ff */
[----:B------:R-:W-:-:S13]  /*0650*/  ISETP.GE.U32.AND.EX P0, PT, R17, UR5, PT, P0 ;  /* 0x0000000511007c0c */ /* 0x000fda000bf06100 */
[----:B------:R-:W-:Y:S05]  /*0660*/  @P0 BRA `(.L_x_4) ;  /* 0x0000000400540947 */ /* 0x000fea0003800000 */
[----:B------:R-:W0:Y:S01]  /*0670*/  LDC.64 R14, c[0x0][0x628] ;  /* 0x00018a00ff0e7b82 */ /* 0x000e220000000a00 */
[----:B------:R-:W-:Y:S02]  /*0680*/  IMAD.MOV.U32 R6, RZ, RZ, R16 ;  /* 0x000000ffff067224 */ /* 0x000fe400078e0010 */
[----:B------:R-:W-:-:S05]  /*0690*/  IMAD.MOV.U32 R7, RZ, RZ, R17 ;  /* 0x000000ffff077224 */ /* 0x000fca00078e0011 */
[----:B------:R-:W1:Y:S08]  /*06a0*/  LDC R0, c[0x0][0x630] ;  /* 0x00018c00ff007b82 */ /* 0x000e700000000800 */
[----:B------:R-:W2:Y:S01]  /*06b0*/  LDC.64 R20, c[0x0][0x620] ;  /* 0x00018800ff147b82 */ /* 0x000ea20000000a00 */
[----:B0-----:R-:W-:-:S04]  /*06c0*/  ISETP.NE.U32.AND P0, PT, R14, RZ, PT ;  /* 0x000000ff0e00720c */ /* 0x001fc80003f05070 */
[----:B------:R-:W-:-:S13]  /*06d0*/  ISETP.NE.AND.EX P0, PT, R15, RZ, PT, P0 ;  /* 0x000000ff0f00720c */ /* 0x000fda0003f05300 */
[----:B-12---:R-:W-:Y:S05]  /*06e0*/  @!P0 BRA `(.L_x_5) ;  /* 0x0000000000288947 */ /* 0x006fea0003800000 */
[----:B------:R-:W0:Y:S02]  /*06f0*/  LDC R11, c[0x0][0x634] ;  /* 0x00018d00ff0b7b82 */ /* 0x000e240000000800 */
[----:B0-----:R-:W-:-:S05]  /*0700*/  IADD3 R11, P0, R16, R11, RZ ;  /* 0x0000000b100b7210 */ /* 0x001fca0007f1e0ff */
[----:B------:R-:W-:-:S04]  /*0710*/  IMAD.X R13, RZ, RZ, R17, P0 ;  /* 0x000000ffff0d7224 */ /* 0x000fc800000e0611 */
[----:B------:R-:W-:-:S04]  /*0720*/  IMAD.WIDE.U32 R6, R13, R14, RZ ;  /* 0x0000000e0d067225 */ /* 0x000fc800078e00ff */
[----:B------:R-:W-:-:S04]  /*0730*/  IMAD.WIDE.U32 R8, P0, R11, R15, R6 ;  /* 0x0000000f0b087225 */ /* 0x000fc80007800006 */
[----:B------:R-:W-:-:S04]  /*0740*/  IMAD.WIDE.U32 R6, R11, R14, RZ ;  /* 0x0000000e0b067225 */ /* 0x000fc800078e00ff */
[----:B------:R-:W-:Y:S01]  /*0750*/  IMAD.X R11, RZ, RZ, RZ, P0 ;  /* 0x000000ffff0b7224 */ /* 0x000fe200000e06ff */
[----:B------:R-:W-:Y:S01]  /*0760*/  IADD3 RZ, P0, R7, R8, RZ ;  /* 0x0000000807ff7210 */ /* 0x000fe20007f1e0ff */
[----:B------:R-:W-:-:S04]  /*0770*/  IMAD.MOV.U32 R10, RZ, RZ, R9 ;  /* 0x000000ffff0a7224 */ /* 0x000fc800078e0009 */
[----:B------:R-:W-:-:S08]  /*0780*/  IMAD.WIDE.U32.X R6, R13, R15, R10, P0 ;  /* 0x0000000f0d067225 */ /* 0x000fd000000e040a */
.L_x_5:
[-CC-:B------:R-:W-:Y:S01]  /*0790*/  SHF.R.U64 R23, R6, R0.reuse, R7.reuse ;  /* 0x0000000006177219 */ /* 0x180fe20000001207 */
[----:B------:R-:W0:Y:S01]  /*07a0*/  LDC R10, c[0x0][0x618] ;  /* 0x00018600ff0a7b82 */ /* 0x000e220000000800 */
[----:B------:R-:W-:Y:S01]  /*07b0*/  SHF.R.U32.HI R5, RZ, R0, R7 ;  /* 0x00000000ff057219 */ /* 0x000fe20000011607 */
[----:B------:R-:W-:Y:S01]  /*07c0*/  ULDC UR4, c[0x0][0x150] ;  /* 0x0000540000047ab9 */ /* 0x000fe20000000800 */
[----:B------:R-:W-:Y:S02]  /*07d0*/  IADD3 R9, P0, RZ, -R23, RZ ;  /* 0x80000017ff097210 */ /* 0x000fe40007f1e0ff */
[----:B------:R-:W-:-:S03]  /*07e0*/  I2FP.F32.U32 R0, R4 ;  /* 0x0000000400007245 */ /* 0x000fc60000201000 */
[----:B------:R-:W1:Y:S01]  /*07f0*/  LDC.64 R28, c[0x0][0x640] ;  /* 0x00019000ff1c7b82 */ /* 0x000e620000000a00 */
[----:B------:R-:W-:Y:S02]  /*0800*/  IMAD.X R11, RZ, RZ, ~R5, P0 ;  /* 0x000000ffff0b7224 */ /* 0x000fe400000e0e05 */
[----:B------:R-:W-:Y:S01]  /*0810*/  FMUL R0, R0, UR4 ;  /* 0x0000000400007c20 */ /* 0x000fe20008400000 */
[----:B------:R-:W-:Y:S01]  /*0820*/  IMAD.WIDE.U32 R6, R9, R20, R16 ;  /* 0x0000001409067225 */ /* 0x000fe200078e0010 */
[----:B------:R-:W-:-:S03]  /*0830*/  ULDC UR4, c[0x0][0x154] ;  /* 0x0000550000047ab9 */ /* 0x000fc60000000800 */
[----:B------:R-:W-:Y:S01]  /*0840*/  IMAD R8, R11, R20, RZ ;  /* 0x000000140b087224 */ /* 0x000fe200078e02ff */
[----:B------:R-:W2:Y:S01]  /*0850*/  LDC R5, c[0x0][0x144] ;  /* 0x00005100ff057b82 */ /* 0x000ea20000000800 */
[----:B------:R-:W3:Y:S02]  /*0860*/  F2I.U32.TRUNC.NTZ R0, R0 ;  /* 0x0000000000007305 */ /* 0x000ee4000020f000 */
[----:B------:R-:W-:-:S04]  /*0870*/  IMAD R9, R9, R21, R8 ;  /* 0x0000001509097224 */ /* 0x000fc800078e0208 */
[----:B------:R-:W-:Y:S01]  /*0880*/  IMAD.IADD R7, R7, 0x1, R9 ;  /* 0x0000000107077824 */ /* 0x000fe200078e0209 */
[----:B------:R-:W4:Y:S01]  /*0890*/  LDC R12, c[0x0][0x608] ;  /* 0x00018200ff0c7b82 */ /* 0x000f220000000800 */
[----:B------:R-:W-:-:S03]  /*08a0*/  IMAD.MOV.U32 R9, RZ, RZ, -0x1 ;  /* 0xffffffffff097424 */ /* 0x000fc600078e00ff */
[-CC-:B0-----:R-:W-:Y:S02]  /*08b0*/  SHF.R.U64 R20, R6, R10.reuse, R7.reuse ;  /* 0x0000000a06147219 */ /* 0x181fe40000001207 */
[----:B------:R-:W-:Y:S02]  /*08c0*/  I2FP.F32.U32 R6, R3 ;  /* 0x0000000300067245 */ /* 0x000fe40000201000 */
[----:B------:R-:W0:Y:S01]  /*08d0*/  LDC R26, c[0x0][0x658] ;  /* 0x00019600ff1a7b82 */ /* 0x000e220000000800 */
[----:B-1----:R-:W-:Y:S01]  /*08e0*/  ISETP.NE.U32.AND P0, PT, R28, RZ, PT ;  /* 0x000000ff1c00720c */ /* 0x002fe20003f05070 */
[----:B---3--:R-:W-:Y:S01]  /*08f0*/  IMAD.MOV R8, RZ, RZ, -R0 ;  /* 0x000000ffff087224 */ /* 0x008fe200078e0a00 */
[----:B------:R-:W-:Y:S01]  /*0900*/  SHF.R.U32.HI R7, RZ, R10, R7 ;  /* 0x0000000aff077219 */ /* 0x000fe20000011607 */
[----:B------:R-:W-:Y:S01]  /*0910*/  FMUL R6, R6, UR4 ;  /* 0x0000000406067c20 */ /* 0x000fe20008400000 */
[----:B------:R-:W-:-:S03]  /*0920*/  ISETP.NE.AND.EX P0, PT, R29, RZ, PT, P0 ;  /* 0x000000ff1d00720c */ /* 0x000fc60003f05300 */
[----:B------:R-:W1:Y:S01]  /*0930*/  LDC R14, c[0x0][0x148] ;  /* 0x00005200ff0e7b82 */ /* 0x000e620000000800 */
[----:B--2---:R-:W-:-:S07]  /*0940*/  IMAD R0, R5, R8, R4 ;  /* 0x0000000805007224 */ /* 0x004fce00078e0204 */
[----:B------:R-:W2:Y:S01]  /*0950*/  LDC R24, c[0x0][0x600] ;  /* 0x00018000ff187b82 */ /* 0x000ea20000000800 */
[-CC-:B----4-:R-:W-:Y:S02]  /*0960*/  SHF.R.U64 R30, R20, R12.reuse, R7.reuse ;  /* 0x0000000c141e7219 */ /* 0x190fe40000001207 */
[----:B------:R-:W-:Y:S01]  /*0970*/  SHF.R.U32.HI R5, RZ, R12, R7 ;  /* 0x0000000cff057219 */ /* 0x000fe20000011607 */
[----:B------:R-:W-:Y:S01]  /*0980*/  IMAD.MOV.U32 R7, RZ, RZ, 0x1 ;  /* 0x00000001ff077424 */ /* 0x000fe200078e00ff */
[----:B------:R3:W4:Y:S03]  /*0990*/  F2I.U32.TRUNC.NTZ R12, R6 ;  /* 0x00000006000c7305 */ /* 0x000726000020f000 */
[----:B------:R-:W1:Y:S01]  /*09a0*/  LDC R15, c[0x0][0x648] ;  /* 0x00019200ff0f7b82 */ /* 0x000e620000000800 */
[-C--:B0-----:R-:W-:Y:S02]  /*09b0*/  SHF.L.U32 R4, R9, R26.reuse, RZ ;  /* 0x0000001a09047219 */ /* 0x081fe400000006ff */
[----:B------:R-:W-:-:S02]  /*09c0*/  SHF.R.U64 R32, R30, R26, R5 ;  /* 0x0000001a1e207219 */ /* 0x000fc40000001205 */
[----:B------:R-:W-:Y:S02]  /*09d0*/  LOP3.LUT R11, RZ, R4, RZ, 0x33, !PT ;  /* 0x00000004ff0b7212 */ /* 0x000fe400078e33ff */
[-C--:B------:R-:W-:Y:S01]  /*09e0*/  SHF.R.U32.HI R5, RZ, R26.reuse, R5 ;  /* 0x0000001aff057219 */ /* 0x080fe20000011605 */
[----:B------:R-:W0:Y:S01]  /*09f0*/  LDC R21, c[0x0][0x638] ;  /* 0x00018e00ff157b82 */ /* 0x000e220000000800 */
[----:B------:R-:W-:Y:S01]  /*0a00*/  SHF.L.U32 R10, R7, R26, RZ ;  /* 0x0000001a070a7219 */ /* 0x000fe200000006ff */
[----:B------:R-:W-:-:S06]  /*0a10*/  IMAD.MOV.U32 R4, RZ, RZ, R32 ;  /* 0x000000ffff047224 */ /* 0x000fcc00078e0020 */
[----:B------:R-:W0:Y:S01]  /*0a20*/  LDC R153, c[0x0][0x610] ;  /* 0x00018400ff997b82 */ /* 0x000e220000000800 */
[----:B---34-:R-:W-:Y:S05]  /*0a30*/  @!P0 BRA `(.L_x_6) ;  /* 0x0000000000288947 */ /* 0x018fea0003800000 */
[----:B------:R-:W3:Y:S02]  /*0a40*/  LDC R9, c[0x0][0x64c] ;  /* 0x00019300ff097b82 */ /* 0x000ee40000000800 */
[----:B---3--:R-:W-:-:S05]  /*0a50*/  IADD3 R9, P0, R32, R9, RZ ;  /* 0x0000000920097210 */ /* 0x008fca0007f1e0ff */
        /* <DEDUP_REMOVED lines=8> */
.L_x_6:
[----:B-1----:R-:W-:Y:S01]  /*0ae0*/  SHF.R.U64 R4, R4, R15, R5 ;  /* 0x0000000f04047219 */ /* 0x002fe20000001205 */
[----:B--2---:R-:W-:Y:S01]  /*0af0*/  VIADD R5, R24, 0xffffffff ;  /* 0xffffffff18057836 */ /* 0x004fe20000000000 */
[----:B------:R-:W-:Y:S01]  /*0b00*/  LOP3.LUT R11, R30, R11, RZ, 0xc0, !PT ;  /* 0x0000000b1e0b7212 */ /* 0x000fe200078ec0ff */
[----:B------:R-:W-:Y:S02]  /*0b10*/  IMAD.MOV R12, RZ, RZ, -R12 ;  /* 0x000000ffff0c7224 */ /* 0x000fe400078e0a0c */
[----:B------:R-:W-:Y:S02]  /*0b20*/  IMAD.MOV R6, RZ, RZ, -R4 ;  /* 0x000000ffff067224 */ /* 0x000fe400078e0a04 */
[----:B------:R-:W-:Y:S01]  /*0b30*/  IMAD R11, R10, R4, R11 ;  /* 0x000000040a0b7224 */ /* 0x000fe200078e020b */
[----:B------:R-:W-:Y:S01]  /*0b40*/  LOP3.LUT R4, R20, R5, RZ, 0xc0, !PT ;  /* 0x0000000514047212 */ /* 0x000fe200078ec0ff */
[----:B------:R-:W-:Y:S02]  /*0b50*/  @P3 IMAD R0, R14, R12, R3 ;  /* 0x0000000c0e003224 */ /* 0x000fe400078e0203 */
[----:B0-----:R-:W-:-:S02]  /*0b60*/  IMAD R3, R6, R21, R32 ;  /* 0x0000001506037224 */ /* 0x001fc400078e0220 */
[----:B------:R-:W-:Y:S02]  /*0b70*/  IMAD R153, R11, R153, R0 ;  /* 0x000000990b997224 */ /* 0x000fe400078e0200 */
[----:B------:R-:W-:Y:S02]  /*0b80*/  IMAD R4, R3, R24, R4 ;  /* 0x0000001803047224 */ /* 0x000fe400078e0204 */
[----:B------:R-:W-:-:S03]  /*0b90*/  IMAD.MOV.U32 R0, RZ, RZ, 0x1 ;  /* 0x00000001ff007424 */ /* 0x000fc600078e00ff */
[----:B------:R-:W-:Y:S02]  /*0ba0*/  SEL R152, R4, R153, !P3 ;  /* 0x0000009904987207 */ /* 0x000fe40005800000 */
[----:B------:R-:W-:-:S07]  /*0bb0*/  SEL R153, R153, R4, !P3 ;  /* 0x0000000499997207 */ /* 0x000fce0005800000 */
.L_x_4:
[----:B------:R-:W-:-:S08]  /*0bc0*/  NOP ;  /* 0x0000000000007918 */ /* 0x000fd00000000000 */
[----:B------:R-:W0:Y:S02]  /*0bd0*/  USETMAXREG.TRY_ALLOC.CTAPOOL UP0, 0xe8 ;  /* 0x000000e8000079c8 */ /* 0x000e240008000600 */
[----:B0-----:R-:W-:-:S13]  /*0be0*/  PLOP3.LUT P0, PT, PT, PT, UP0, 0x80, 0x0 ;  /* 0x000000000000781c */ /* 0x001fda0003f0f008 */
[----:B------:R-:W-:Y:S05]  /*0bf0*/  @!P0 BRA `(.L_x_4) ;  /* 0xfffffffc00f08947 */ /* 0x000fea000383ffff */
[----:B------:R-:W-:Y:S01]  /*0c00*/  ULDC.64 UR4, c[0x0][0x598] ;  /* 0x0001660000047ab9 */ /* 0x000fe20000000a00 */
[----:B------:R-:W-:Y:S01]  /*0c10*/  ULDC.64 UR36, c[0x0][0x208] ;  /* 0x0000820000247ab9 */ /* 0x000fe20000000a00 */
[----:B------:R-:W-:-:S04]  /*0c20*/  ISETP.NE.U32.AND P0, PT, RZ, UR4, PT ;  /* 0x00000004ff007c0c */ /* 0x000fc8000bf05070 */
[----:B------:R-:W-:-:S13]  /*0c30*/  ISETP.NE.AND.EX P0, PT, RZ, UR5, PT, P0 ;  /* 0x00000005ff007c0c */ /* 0x000fda000bf05300 */
[----:B------:R-:W-:Y:S05]  /*0c40*/  @!P0 BRA `(.L_x_7) ;  /* 0x00000000001c8947 */ /* 0x000fea0003800000 */
[----:B------:R-:W0:Y:S02]  /*0c50*/  LDC.64 R4, c[0x0][0x598] ;  /* 0x00016600ff047b82 */ /* 0x000e240000000a00 */
[----:B0-----:R-:W2:Y:S02]  /*0c60*/  LDG.E.64 R4, desc[UR36][R4.64] ;  /* 0x0000002404047981 */ /* 0x001ea4000c1e1b00 */
[----:B--2---:R-:W-:-:S04]  /*0c70*/  ISETP.NE.U32.AND P0, PT, R4, RZ, PT ;  /* 0x000000ff0400720c */ /* 0x004fc80003f05070 */
[----:B------:R-:W-:-:S13]  /*0c80*/  ISETP.NE.AND.EX P0, PT, R5, RZ, PT, P0 ;  /* 0x000000ff0500720c */ /* 0x000fda0003f05300 */
[----:B------:R-:W-:Y:S05]  /*0c90*/  @!P0 BRA `(.L_x_7) ;  /* 0x0000000000088947 */ /* 0x000fea0003800000 */
[----:B------:R0:W5:Y:S01]  /*0ca0*/  LD.E R154, desc[UR36][R4.64] ;  /* 0x00000024049a7980 */ /* 0x000162000c101900 */
[----:B------:R-:W-:Y:S05]  /*0cb0*/  BRA `(.L_x_8) ;  /* 0x0000000000247947 */ /* 0x000fea0003800000 */
.L_x_7:
[----:B------:R-:W-:Y:S02]  /*0cc0*/  ULDC.64 UR4, c[0x0][0x588] ;  /* 0x0001620000047ab9 */ /* 0x000fe40000000a00 */
[----:B------:R-:W-:-:S04]  /*0cd0*/  ISETP.NE.U32.AND P0, PT, RZ, UR4, PT ;  /* 0x00000004ff007c0c */ /* 0x000fc8000bf05070 */
[----:B------:R-:W-:-:S13]  /*0ce0*/  ISETP.NE.AND.EX P0, PT, RZ, UR5, PT, P0 ;  /* 0x00000005ff007c0c */ /* 0x000fda000bf05300 */
[----:B------:R-:W-:Y:S05]  /*0cf0*/  @!P0 BRA `(.L_x_9) ;  /* 0x00000000000c8947 */ /* 0x000fea0003800000 */
[----:B------:R-:W0:Y:S02]  /*0d00*/  LDC.64 R154, c[0x0][0x588] ;  /* 0x00016200ff9a7b82 */ /* 0x000e240000000a00 */
[----:B0-----:R1:W5:Y:S01]  /*0d10*/  LDG.E R154, desc[UR36][R154.64] ;  /* 0x000000249a9a7981 */ /* 0x001362000c1e1900 */
[----:B------:R-:W-:Y:S05]  /*0d20*/  BRA `(.L_x_8) ;  /* 0x0000000000087947 */ /* 0x000fea0003800000 */
.L_x_9:
[----:B------:R-:W-:Y:S02]  /*0d30*/  ULDC UR4, c[0x0][0x580] ;  /* 0x0001600000047ab9 */ /* 0x000fe40000000800 */
[----:B------:R-:W-:-:S07]  /*0d40*/  IMAD.U32 R154, RZ, RZ, UR4 ;  /* 0x00000004ff9a7e24 */ /* 0x000fce000f8e00ff */
.L_x_8:
[----:B------:R-:W-:Y:S02]  /*0d50*/  ULDC.64 UR4, c[0x0][0x5a0] ;  /* 0x0001680000047ab9 */ /* 0x000fe40000000a00 */
[----:B------:R-:W-:-:S04]  /*0d60*/  ISETP.NE.U32.AND P0, PT, RZ, UR4, PT ;  /* 0x00000004ff007c0c */ /* 0x000fc8000bf05070 */
[----:B------:R-:W-:-:S13]  /*0d70*/  ISETP.NE.AND.EX P0, PT, RZ, UR5, PT, P0 ;  /* 0x00000005ff007c0c */ /* 0x000fda000bf05300 */
[----:B------:R-:W-:Y:S05]  /*0d80*/  @!P0 BRA `(.L_x_10) ;  /* 0x00000000001c8947 */ /* 0x000fea0003800000 */
[----:B0-----:R-:W0:Y:S02]  /*0d90*/  LDC.64 R4, c[0x0][0x5a0] ;  /* 0x00016800ff047b82 */ /* 0x001e240000000a00 */
[----:B0-----:R-:W2:Y:S02]  /*0da0*/  LDG.E.64 R4, desc[UR36][R4.64] ;  /* 0x0000002404047981 */ /* 0x001ea4000c1e1b00 */
[----:B--2---:R-:W-:-:S04]  /*0db0*/  ISETP.NE.U32.AND P0, PT, R4, RZ, PT ;  /* 0x000000ff0400720c */ /* 0x004fc80003f05070 */
[----:B------:R-:W-:-:S13]  /*0dc0*/  ISETP.NE.AND.EX P0, PT, R5, RZ, PT, P0 ;  /* 0x000000ff0500720c */ /* 0x000fda0003f05300 */
[----:B------:R-:W-:Y:S05]  /*0dd0*/  @!P0 BRA `(.L_x_10) ;  /* 0x0000000000088947 */ /* 0x000fea0003800000 */
[----:B-1----:R0:W5:Y:S01]  /*0de0*/  LD.E R155, desc[UR36][R4.64] ;  /* 0x00000024049b7980 */ /* 0x002162000c101900 */
[----:B------:R-:W-:Y:S05]  /*0df0*/  BRA `(.L_x_11) ;  /* 0x0000000000247947 */ /* 0x000fea0003800000 */
.L_x_10:
[----:B------:R-:W-:Y:S02]  /*0e00*/  ULDC.64 UR4, c[0x0][0x590] ;  /* 0x0001640000047ab9 */ /* 0x000fe40000000a00 */
[----:B------:R-:W-:-:S04]  /*0e10*/  ISETP.NE.U32.AND P0, PT, RZ, UR4, PT ;  /* 0x00000004ff007c0c */ /* 0x000fc8000bf05070 */
[----:B------:R-:W-:-:S13]  /*0e20*/  ISETP.NE.AND.EX P0, PT, RZ, UR5, PT, P0 ;  /* 0x00000005ff007c0c */ /* 0x000fda000bf05300 */
[----:B------:R-:W-:Y:S05]  /*0e30*/  @!P0 BRA `(.L_x_12) ;  /* 0x00000000000c8947 */ /* 0x000fea0003800000 */
[----:B0-----:R-:W1:Y:S02]  /*0e40*/  LDC.64 R4, c[0x0][0x590] ;  /* 0x00016400ff047b82 */ /* 0x001e640000000a00 */
[----:B-1----:R1:W5:Y:S01]  /*0e50*/  LDG.E R155, desc[UR36][R4.64] ;  /* 0x00000024049b7981 */ /* 0x002362000c1e1900 */
[----:B------:R-:W-:Y:S05]  /*0e60*/  BRA `(.L_x_11) ;  /* 0x0000000000087947 */ /* 0x000fea0003800000 */
.L_x_12:
[----:B------:R-:W-:Y:S02]  /*0e70*/  ULDC UR4, c[0x0][0x584] ;  /* 0x0001610000047ab9 */ /* 0x000fe40000000800 */
[----:B-1----:R-:W-:-:S07]  /*0e80*/  IMAD.U32 R155, RZ, RZ, UR4 ;  /* 0x00000004ff9b7e24 */ /* 0x002fce000f8e00ff */
.L_x_11:
[----:B------:R-:W-:-:S13]  /*0e90*/  LOP3.LUT P0, RZ, R0, 0xff, RZ, 0xc0, !PT ;  /* 0x000000ff00ff7812 */ /* 0x000fda000780c0ff */
[----:B------:R-:W-:Y:S05]  /*0ea0*/  @!P0 EXIT ;  /* 0x000000000000894d */ /* 0x000fea0003800000 */
[----:B------:R-:W-:Y:S01]  /*0eb0*/  ULDC UR4, c[0x0][0x28c] ;  /* 0x0000a30000047ab9 */ /* 0x000fe20000000800 */
[----:B------:R-:W-:Y:S01]  /*0ec0*/  LOP3.LUT R158, R19, 0x1, RZ, 0xfc, !PT ;  /* 0x00000001139e7812 */ /* 0x000fe200078efcff */
[----:B------:R-:W-:Y:S01]  /*0ed0*/  UIADD3 UR4, UR4, 0x3f, URZ ;  /* 0x0000003f04047890 */ /* 0x000fe2000fffe03f */
[----:B------:R-:W-:Y:S01]  /*0ee0*/  UMOV UR38, URZ ;  /* 0x0000003f00267c82 */ /* 0x000fe20008000000 */
[----:B------:R-:W-:Y:S02]  /*0ef0*/  UMOV UR39, URZ ;  /* 0x0000003f00277c82 */ /* 0x000fe40008000000 */
[----:B------:R-:W-:-:S04]  /*0f00*/  USHF.R.S32.HI UR5, URZ, 0x1f, UR4 ;  /* 0x0000001f3f057899 */ /* 0x000fc80008011404 */
[----:B------:R-:W-:-:S04]  /*0f10*/  ULEA.HI UR5, UR5, UR4, URZ, 0x6 ;  /* 0x0000000405057291 */ /* 0x000fc8000f8f303f */
[----:B------:R-:W-:-:S12]  /*0f20*/  USHF.R.S32.HI UR40, URZ, 0x6, UR5 ;  /* 0x000000063f287899 */ /* 0x000fd80008011405 */
.L_x_286:
[----:B------:R-:W-:Y:S01]  /*0f30*/  LOP3.LUT R0, R18, 0x80, RZ, 0xc0, !PT ;  /* 0x0000008012007812 */ /* 0x000fe200078ec0ff */
[----:B--2---:R-:W2:Y:S01]  /*0f40*/  S2UR UR7, SR_CgaCtaId ;  /* 0x00000000000779c3 */ /* 0x004ea20000008800 */
[----:B------:R-:W-:Y:S02]  /*0f50*/  UMOV UR6, 0x400 ;  /* 0x0000040000067882 */ /* 0x000fe40000000000 */
[----:B------:R-:W-:-:S06]  /*0f60*/  SHF.R.U32.HI R0, RZ, 0x7, R0 ;  /* 0x00000007ff007819 */ /* 0x000fcc0000011600 */
[----:B---3--:R-:W3:Y:S01]  /*0f70*/  SHFL.IDX PT, R0, R0, RZ, 0x1f ;  /* 0x00001fff00007589 */ /* 0x008ee200000e0000 */
[----:B--2---:R-:W-:Y:S01]  /*0f80*/  ULEA UR42, UR7, UR6, 0x18 ;  /* 0x00000006072a7291 */ /* 0x004fe2000f8ec03f */
[----:B---3--:R-:W-:-:S13]  /*0f90*/  R2UR UR4, R0 ;  /* 0x00000000000472ca */ /* 0x008fda00000e0000 */
[----:B------:R-:W-:-:S04]  /*0fa0*/  ULEA.HI UR5, UR4, UR4, URZ, 0x1 ;  /* 0x0000000404057291 */ /* 0x000fc8000f8f083f */
[----:B------:R-:W-:-:S04]  /*0fb0*/  ULOP3.LUT UR5, UR5, 0x7fffe, URZ, 0xc0, !UPT ;  /* 0x0007fffe05057892 */ /* 0x000fc8000f8ec03f */
[----:B------:R-:W-:-:S03]  /*0fc0*/  UIADD3 UR5, UR4, -UR5, URZ ;  /* 0x8000000504057290 */ /* 0x000fc6000fffe03f */
[----:B------:R-:W-:Y:S01]  /*0fd0*/  ULDC UR4, c[0x0][0x28c] ;  /* 0x0000a30000047ab9 */ /* 0x000fe20000000800 */
[----:B------:R-:W-:Y:S01]  /*0fe0*/  ULEA UR5, UR5, UR42, 0xd ;  /* 0x0000002a05057291 */ /* 0x000fe2000f8e683f */
[----:B------:R-:W-:-:S03]  /*0ff0*/  ISETP.LT.AND P0, PT, RZ, UR4, PT ;  /* 0x00000004ff007c0c */ /* 0x000fc6000bf01270 */
[----:B------:R-:W-:-:S04]  /*1000*/  UIADD3 UR5, UR5, 0x100, URZ ;  /* 0x0000010005057890 */ /* 0x000fc8000fffe03f */
[----:B------:R-:W-:-:S04]  /*1010*/  USHF.R.U32.HI UR5, URZ, 0x4, UR5 ;  /* 0x000000043f057899 */ /* 0x000fc80008011605 */
[----:B------:R-:W-:Y:S02]  /*1020*/  ULOP3.LUT UR41, UR5, 0x3fff, URZ, 0xc0, !UPT ;  /* 0x00003fff05297892 */ /* 0x000fe4000f8ec03f */
[----:B-1----:R-:W-:Y:S10]  /*1030*/  @P0 BRA `(.L_x_13) ;  /* 0x0000000000400947 */ /* 0x002ff40003800000 */
[----:B------:R-:W-:Y:S01]  /*1040*/  MOV R0, 0x0 ;  /* 0x0000000000007802 */ /* 0x000fe20000000f00 */
[----:B------:R-:W-:Y:S01]  /*1050*/  ULDC.64 UR4, c[0x4][0x68] ;  /* 0x01001a0000047ab9 */ /* 0x000fe20000000a00 */
[----:B------:R-:W-:Y:S01]  /*1060*/  ULDC.64 UR6, c[0x4][0x8] ;  /* 0x0100020000067ab9 */ /* 0x000fe20000000a00 */
[----:B01----:R-:W-:Y:S01]  /*1070*/  IMAD.U32 R4, RZ, RZ, UR4 ;  /* 0x00000004ff047e24 */ /* 0x003fe2000f8e00ff */
[----:B------:R0:W1:Y:S01]  /*1080*/  LDC.64 R14, c[0x4][R0] ;  /* 0x01000000000e7b82 */ /* 0x0000620000000a00 */
[----:B------:R-:W-:Y:S01]  /*1090*/  IMAD.U32 R5, RZ, RZ, UR5 ;  /* 0x00000005ff057e24 */ /* 0x000fe2000f8e00ff */
[----:B------:R-:W-:Y:S01]  /*10a0*/  ULDC.64 UR4, c[0x4][0x70] ;  /* 0x01001c0000047ab9 */ /* 0x000fe20000000a00 */
[----:B------:R-:W-:Y:S02]  /*10b0*/  IMAD.U32 R10, RZ, RZ, UR6 ;  /* 0x00000006ff0a7e24 */ /* 0x000fe4000f8e00ff */
[----:B------:R-:W-:Y:S02]  /*10c0*/  IMAD.U32 R6, RZ, RZ, UR4 ;  /* 0x00000004ff067e24 */ /* 0x000fe4000f8e00ff */
[----:B------:R-:W-:-:S02]  /*10d0*/  IMAD.U32 R7, RZ, RZ, UR5 ;  /* 0x00000005ff077e24 */ /* 0x000fc4000f8e00ff */
[----:B------:R-:W-:Y:S02]  /*10e0*/  IMAD.U32 R11, RZ, RZ, UR7 ;  /* 0x00000007ff0b7e24 */ /* 0x000fe4000f8e00ff */
[----:B------:R-:W-:Y:S02]  /*10f0*/  IMAD.MOV.U32 R8, RZ, RZ, 0x1e1 ;  /* 0x000001e1ff087424 */ /* 0x000fe400078e00ff */
[----:B------:R-:W-:Y:S02]  /*1100*/  IMAD.MOV.U32 R12, RZ, RZ, 0x1 ;  /* 0x00000001ff0c7424 */ /* 0x000fe400078e00ff */
[----:B0-----:R-:W-:-:S07]  /*1110*/  IMAD.MOV.U32 R13, RZ, RZ, RZ ;  /* 0x000000ffff0d7224 */ /* 0x001fce00078e00ff */
[----:B------:R-:W-:-:S07]  /*1120*/  LEPC R20, `(.L_x_13) ;  /* 0x000000001014794e */ /* 0x000fce0000000000 */
[----:B-1---5:R-:W-:Y:S05]  /*1130*/  CALL.ABS.NOINC R14 ;  /* 0x000000000e007343 */ /* 0x022fea0003c00000 */
.L_x_13:
[----:B------:R-:W-:-:S13]  /*1140*/  ISETP.NE.AND P0, PT, R158, 0x3, PT ;  /* 0x000000039e00780c */ /* 0x000fda0003f05270 */
[----:B------:R-:W-:Y:S05]  /*1150*/  @!P0 BRA `(.L_x_14) ;  /* 0x0000000000048947 */ /* 0x000fea0003800000 */
[----:B------:R-:W-:Y:S01]  /*1160*/  BPT.TRAP 0x1 ;  /* 0x000000040000795c */ /* 0x000fe20000300000 */
.L_x_14:
[----:B------:R-:W-:Y:S02]  /*1170*/  IMAD.U32 R3, RZ, RZ, UR39 ;  /* 0x00000027ff037e24 */ /* 0x000fe4000f8e00ff */
[----:B------:R-:W-:-:S03]  /*1180*/  IMAD.U32 R0, RZ, RZ, UR38 ;  /* 0x00000026ff007e24 */ /* 0x000fc6000f8e00ff */
[----:B------:R-:W-:Y:S02]  /*1190*/  LEA R3, R3, UR42, 0x3 ;  /* 0x0000002a03037c11 */ /* 0x000fe4000f8e18ff */
[----:B------:R-:W-:-:S04]  /*11a0*/  SHF.L.U32 R0, R0, 0x1f, RZ ;  /* 0x0000001f00007819 */ /* 0x000fc800000006ff */
[----:B------:R2:W3:Y:S01]  /*11b0*/  SYNCS.PHASECHK.TRANS64.TRYWAIT P1, [R3+URZ], R0 ;  /* 0x00000000030075a7 */ /* 0x0004e2000802017f */
[----:B------:R-:W-:Y:S05]  /*11c0*/  @!P0 BRA `(.L_x_15) ;  /* 0x0000000000048947 */ /* 0x000fea0003800000 */
[----:B------:R-:W-:Y:S01]  /*11d0*/  BPT.TRAP 0x1 ;  /* 0x000000040000795c */ /* 0x000fe20000300000 */
.L_x_15:
[----:B---3--:R-:W-:Y:S05]  /*11e0*/  @P1 BRA `(.L_x_16) ;  /* 0x0000000000081947 */ /* 0x008fea0003800000 */
[----:B------:R-:W3:Y:S02]  /*11f0*/  SYNCS.PHASECHK.TRANS64.TRYWAIT P1, [R3+URZ], R0 ;  /* 0x00000000030075a7 */ /* 0x000ee4000802017f */
[----:B---3--:R-:W-:Y:S05]  /*1200*/  @!P1 BRA `(.L_x_17) ;  /* 0x000000a000e89947 */ /* 0x008fea0003800000 */
.L_x_16:
[----:B------:R-:W-:-:S04]  /*1210*/  UISETP.LT.AND UP0, UPT, UR40, 0x1, UPT ;  /* 0x000000012800788c */ /* 0x000fc8000bf01270 */
[----:B------:R-:W-:-:S04]  /*1220*/  USEL UR4, UR40, 0x1, UP0 ;  /* 0x0000000128047887 */ /* 0x000fc80008000000 */
[----:B------:R-:W-:-:S06]  /*1230*/  UIADD3 UR4, UR40, -UR4, URZ ;  /* 0x8000000428047290 */ /* 0x000fcc000fffe03f */
[----:B--23--:R-:W-:Y:S01]  /*1240*/  IMAD.U32 R0, RZ, RZ, UR4 ;  /* 0x00000004ff007e24 */ /* 0x00cfe2000f8e00ff */
[----:B------:R-:W-:Y:S05]  /*1250*/  WARPSYNC.ALL ;  /* 0x0000000000007948 */ /* 0x000fea0003800000 */
[----:B------:R-:W-:Y:S01]  /*1260*/  ISETP.GE.AND P1, PT, R0, 0x1, PT ;  /* 0x000000010000780c */ /* 0x000fe20003f26270 */
[----:B------:R-:W-:Y:S01]  /*1270*/  UIADD3 UR4, UR42, 0x10100, URZ ;  /* 0x000101002a047890 */ /* 0x000fe2000fffe03f */
[----:B------:R-:W-:Y:S01]  /*1280*/  WARPGROUP.ARRIVE ;  /* 0x00000000000079c5 */ /* 0x000fe20000000000 */
[----:B------:R-:W-:Y:S01]  /*1290*/  UMOV UR9, 0x40000040 ;  /* 0x4000004000097882 */ /* 0x000fe20000000000 */
[----:B------:R-:W-:Y:S01]  /*12a0*/  UMOV UR11, 0x40000040 ;  /* 0x40000040000b7882 */ /* 0x000fe20000000000 */
[----:B------:R-:W-:-:S04]  /*12b0*/  USHF.R.U32.HI UR4, URZ, 0x4, UR4 ;  /* 0x000000043f047899 */ /* 0x000fc80008011604 */
[----:B------:R-:W-:Y:S02]  /*12c0*/  ULOP3.LUT UR5, UR4, 0x3fff, URZ, 0xc0, !UPT ;  /* 0x00003fff04057892 */ /* 0x000fe4000f8ec03f */
[----:B------:R-:W-:Y:S02]  /*12d0*/  ULOP3.LUT UR4, UR41, 0x10000, URZ, 0xfc, !UPT ;  /* 0x0001000029047892 */ /* 0x000fe4000f8efc3f */
[----:B------:R-:W-:Y:S02]  /*12e0*/  ULOP3.LUT UR5, UR5, 0x10000, URZ, 0xfc, !UPT ;  /* 0x0001000005057892 */ /* 0x000fe4000f8efc3f */
[----:B------:R-:W-:Y:S02]  /*12f0*/  ULEA UR6, UR39, UR4, 0xa ;  /* 0x0000000427067291 */ /* 0x000fe4000f8e503f */
[----:B------:R-:W-:-:S05]  /*1300*/  ULEA UR7, UR39, UR5, 0xb ;  /* 0x0000000527077291 */ /* 0x000fca000f8e583f */
[----:B------:R-:W-:Y:S02]  /*1310*/  UMOV UR8, UR6 ;  /* 0x0000000600087c82 */ /* 0x000fe40008000000 */
[----:B------:R-:W-:Y:S02]  /*1320*/  UMOV UR10, UR7 ;  /* 0x00000007000a7c82 */ /* 0x000fe40008000000 */
[----:B------:R-:W-:Y:S01]  /*1330*/  HGMMA.64x256x16.F32 R24, gdesc[UR8], RZ, !UPT, gsb0 ;  /* 0x03e00000081879f0 */ /* 0x000fe2000c0008ff */
[----:B------:R-:W-:Y:S02]  /*1340*/  UIADD3 UR8, UR6, 0x2, URZ ;  /* 0x0000000206087890 */ /* 0x000fe4000fffe03f */
[----:B------:R-:W-:Y:S01]  /*1350*/  UIADD3 UR10, UR7, 0x2, URZ ;  /* 0x00000002070a7890 */ /* 0x000fe2000fffe03f */
[----:B------:R-:W-:Y:S01]  /*1360*/  UMOV UR9, 0x40000040 ;  /* 0x4000004000097882 */ /* 0x000fe20000000000 */
[----:B------:R-:W-:Y:S01]  /*1370*/  UMOV UR11, 0x40000040 ;  /* 0x40000040000b7882 */ /* 0x000fe20000000000 */
[----:B------:R-:W-:-:S02]  /*1380*/  WARPGROUP.DEPBAR.LE gsb0, 0x0 ;  /* 0x00008000000079c5 */ /* 0x000fc40000010000 */
[----:B------:R-:W-:-:S15]  /*1390*/  WARPGROUP.ARRIVE ;  /* 0x00000000000079c5 */ /* 0x000fde0000000000 */
[----:B------:R-:W-:-:S05]  /*13a0*/  NOP ;  /* 0x0000000000007918 */ /* 0x000fca0000000000 */
[----:B------:R-:W-:Y:S01]  /*13b0*/  HGMMA.64x256x16.F32 R24, gdesc[UR8], R24, gsb0 ;  /* 0x03e00000081879f0 */ /* 0x000fe20008000818 */
[----:B------:R-:W-:Y:S02]  /*13c0*/  UIADD3 UR8, UR6, 0x4, URZ ;  /* 0x0000000406087890 */ /* 0x000fe4000fffe03f */
[----:B------:R-:W-:Y:S01]  /*13d0*/  UIADD3 UR10, UR7, 0x4, URZ ;  /* 0x00000004070a7890 */ /* 0x000fe2000fffe03f */
[----:B------:R-:W-:Y:S01]  /*13e0*/  UMOV UR9, 0x40000040 ;  /* 0x4000004000097882 */ /* 0x000fe20000000000 */
[----:B------:R-:W-:Y:S01]  /*13f0*/  UMOV UR11, 0x40000040 ;  /* 0x40000040000b7882 */ /* 0x000fe20000000000 */
[----:B------:R-:W-:Y:S02]  /*1400*/  WARPGROUP.DEPBAR.LE gsb0, 0x0 ;  /* 0x00008000000079c5 */ /* 0x000fe40000010000 */
        /* <DEDUP_REMOVED lines=10> */
[----:B------:R-:W-:Y:S03]  /*14b0*/  HGMMA.64x256x16.F32 R24, gdesc[UR8], R24, gsb0 ;  /* 0x03e00000081879f0 */ /* 0x000fe60008000818 */
[----:B------:R-:W-:Y:S02]  /*14c0*/  WARPGROUP.DEPBAR.LE gsb0, 0x0 ;  /* 0x00008000000079c5 */ /* 0x000fe40000010000 */
[----:B------:R-:W-:Y:S05]  /*14d0*/  @!P1 BRA `(.L_x_18) ;  /* 0x0000000400249947 */ /* 0x000fea0003800000 */
[----:B------:R-:W-:-:S04]  /*14e0*/  UIADD3 UR6, UR39, 0x1, URZ ;  /* 0x0000000127067890 */ /* 0x000fc8000fffe03f */
[----:B------:R-:W-:-:S04]  /*14f0*/  UISETP.NE.AND UP0, UPT, UR6, 0x4, UPT ;  /* 0x000000040600788c */ /* 0x000fc8000bf05270 */
[----:B------:R-:W-:Y:S02]  /*1500*/  USEL UR7, URZ, 0x1, UP0 ;  /* 0x000000013f077887 */ /* 0x000fe40008000000 */
[----:B------:R-:W-:Y:S02]  /*1510*/  USEL UR6, UR6, URZ, UP0 ;  /* 0x0000003f06067287 */ /* 0x000fe40008000000 */
[----:B------:R-:W-:-:S06]  /*1520*/  ULOP3.LUT UR7, UR38, UR7, URZ, 0x3c, !UPT ;  /* 0x0000000726077292 */ /* 0x000fcc000f8e3c3f */
[----:B01----:R-:W-:Y:S01]  /*1530*/  IMAD.U32 R5, RZ, RZ, UR7 ;  /* 0x00000007ff057e24 */ /* 0x003fe2000f8e00ff */
[----:B------:R-:W-:-:S06]  /*1540*/  UMOV UR7, UR39 ;  /* 0x0000002700077c82 */ /* 0x000fcc0008000000 */
.L_x_25:
[----:B01----:R-:W-:Y:S05]  /*1550*/  @!P0 BRA `(.L_x_19) ;  /* 0x0000000000048947 */ /* 0x003fea0003800000 */
[----:B------:R-:W-:Y:S01]  /*1560*/  BPT.TRAP 0x1 ;  /* 0x000000040000795c */ /* 0x000fe20000300000 */
.L_x_19:
[----:B------:R-:W0:Y:S01]  /*1570*/  S2UR UR9, SR_CgaCtaId ;  /* 0x00000000000979c3 */ /* 0x000e220000008800 */
[----:B------:R-:W-:Y:S01]  /*1580*/  UMOV UR8, 0x400 ;  /* 0x0000040000087882 */ /* 0x000fe20000000000 */
[----:B------:R-:W-:Y:S01]  /*1590*/  SHF.L.U32 R3, R5, 0x1f, RZ ;  /* 0x0000001f05037819 */ /* 0x000fe200000006ff */
[----:B0-----:R-:W-:-:S04]  /*15a0*/  ULEA UR14, UR9, UR8, 0x18 ;  /* 0x00000008090e7291 */ /* 0x001fc8000f8ec03f */
[----:B------:R-:W-:-:S09]  /*15b0*/  ULEA UR8, UR6, UR14, 0x3 ;  /* 0x0000000e06087291 */ /* 0x000fd2000f8e183f */
[----:B------:R0:W1:Y:S01]  /*15c0*/  SYNCS.PHASECHK.TRANS64.TRYWAIT P1, [UR8], R3 ;  /* 0x00000003ff0075a7 */ /* 0x0000620008020148 */
[----:B------:R-:W-:Y:S05]  /*15d0*/  @!P0 BRA `(.L_x_20) ;  /* 0x0000000000048947 */ /* 0x000fea0003800000 */
[----:B------:R-:W-:Y:S01]  /*15e0*/  BPT.TRAP 0x1 ;  /* 0x000000040000795c */ /* 0x000fe20000300000 */
.L_x_20:
[----:B-1----:R-:W-:Y:S05]  /*15f0*/  @P1 BRA `(.L_x_21) ;  /* 0x0000000000081947 */ /* 0x002fea0003800000 */
[----:B------:R-:W1:Y:S02]  /*1600*/  SYNCS.PHASECHK.TRANS64.TRYWAIT P1, [UR8], R3 ;  /* 0x00000003ff0075a7 */ /* 0x000e640008020148 */
[----:B-1----:R-:W-:Y:S05]  /*1610*/  @!P1 BRA `(.L_x_22) ;  /* 0x0000009c00f89947 */ /* 0x002fea0003800000 */
.L_x_21:
[----:B------:R-:W-:Y:S01]  /*1620*/  ULEA UR12, UR6, UR4, 0xa ;  /* 0x00000004060c7291 */ /* 0x000fe2000f8e503f */
[----:B------:R-:W-:Y:S01]  /*1630*/  WARPGROUP.ARRIVE ;  /* 0x00000000000079c5 */ /* 0x000fe20000000000 */
[----:B------:R-:W-:Y:S01]  /*1640*/  ULEA UR13, UR6, UR5, 0xb ;  /* 0x00000005060d7291 */ /* 0x000fe2000f8e583f */
[----:B------:R-:W-:Y:S01]  /*1650*/  UMOV UR9, 0x40000040 ;  /* 0x4000004000097882 */ /* 0x000fe20000000000 */
[----:B------:R-:W-:-:S03]  /*1660*/  UMOV UR11, 0x40000040 ;  /* 0x40000040000b7882 */ /* 0x000fc60000000000 */
[----:B------:R-:W-:Y:S02]  /*1670*/  UMOV UR8, UR12 ;  /* 0x0000000c00087c82 */ /* 0x000fe40008000000 */
[----:B------:R-:W-:Y:S02]  /*1680*/  UMOV UR10, UR13 ;  /* 0x0000000d000a7c82 */ /* 0x000fe40008000000 */
[----:B------:R-:W-:Y:S01]  /*1690*/  HGMMA.64x256x16.F32 R24, gdesc[UR8], R24, gsb0 ;  /* 0x03e00000081879f0 */ /* 0x000fe20008000818 */
        /* <DEDUP_REMOVED lines=26> */
[----:B------:R-:W-:Y:S01]  /*1840*/  BPT.TRAP 0x1 ;  /* 0x000000040000795c */ /* 0x000fe20000300000 */
.L_x_23:
[----:B------:R-:W-:Y:S01]  /*1850*/  ULEA UR8, UR7, UR14, 0x3 ;  /* 0x0000000e07087291 */ /* 0x000fe2000f8e183f */
[----:B------:R-:W-:-:S03]  /*1860*/  ISETP.GT.U32.AND P1, PT, R19, 0x1, PT ;  /* 0x000000011300780c */ /* 0x000fc60003f24070 */
[----:B------:R-:W-:-:S04]  /*1870*/  UIADD3 UR8, UR8, 0x20, URZ ;  /* 0x0000002008087890 */ /* 0x000fc8000fffe03f */
[----:B------:R-:W-:-:S09]  /*1880*/  UPRMT UR8, URZ, 0x654, UR8 ;  /* 0x000006543f087896 */ /* 0x000fd20008000008 */
[----:B------:R-:W-:Y:S01]  /*1890*/  SYNCS.ARRIVE.TRANS64.RED.A1T0 RZ, [UR8], RZ ;  /* 0x000000ffffff79a7 */ /* 0x000fe20008100408 */
[----:B------:R-:W-:Y:S05]  /*18a0*/  @P1 BRA `(.L_x_24) ;  /* 0x0000000000041947 */ /* 0x000fea0003800000 */
[----:B------:R-:W-:Y:S01]  /*18b0*/  BPT.TRAP 0x1 ;  /* 0x000000040000795c */ /* 0x000fe20000300000 */
.L_x_24:
[----:B------:R-:W-:Y:S01]  /*18c0*/  UIADD3 UR6, UR6, 0x1, URZ ;  /* 0x0000000106067890 */ /* 0x000fe2000fffe03f */
[C---:B------:R-:W-:Y:S01]  /*18d0*/  ISETP.GT.AND P1, PT, R0.reuse, 0x1, PT ;  /* 0x000000010000780c */ /* 0x040fe20003f24270 */
[----:B------:R-:W-:Y:S01]  /*18e0*/  UIADD3 UR7, UR7, 0x1, URZ ;  /* 0x0000000107077890 */ /* 0x000fe2000fffe03f */
[----:B------:R-:W-:Y:S01]  /*18f0*/  VIADD R0, R0, 0xffffffff ;  /* 0xffffffff00007836 */ /* 0x000fe20000000000 */
[----:B------:R-:W-:Y:S02]  /*1900*/  UISETP.NE.AND UP0, UPT, UR6, 0x4, UPT ;  /* 0x000000040600788c */ /* 0x000fe4000bf05270 */
[----:B------:R-:W-:Y:S02]  /*1910*/  UISETP.NE.AND UP1, UPT, UR7, 0x4, UPT ;  /* 0x000000040700788c */ /* 0x000fe4000bf25270 */
[----:B------:R-:W-:Y:S02]  /*1920*/  USEL UR8, URZ, 0x1, UP0 ;  /* 0x000000013f087887 */ /* 0x000fe40008000000 */
[----:B------:R-:W-:-:S02]  /*1930*/  USEL UR6, UR6, URZ, UP0 ;  /* 0x0000003f06067287 */ /* 0x000fc40008000000 */
[----:B------:R-:W-:Y:S02]  /*1940*/  USEL UR7, UR7, URZ, UP1 ;  /* 0x0000003f07077287 */ /* 0x000fe40008800000 */
[----:B------:R-:W-:Y:S01]  /*1950*/  LOP3.LUT R5, R5, UR8, RZ, 0x3c, !PT ;  /* 0x0000000805057c12 */ /* 0x000fe2000f8e3cff */
[----:B------:R-:W-:Y:S09]  /*1960*/  @P1 BRA `(.L_x_25) ;  /* 0xfffffff800f81947 */ /* 0x000ff2000383ffff */
.L_x_18:
[----:B------:R-:W2:Y:S02]  /*1970*/  LDC R0, c[0x0][0x28c] ;  /* 0x0000a300ff007b82 */ /* 0x000ea40000000800 */
[----:B--2---:R-:W-:-:S13]  /*1980*/  ISETP.GE.AND P1, PT, R0, 0x1, PT ;  /* 0x000000010000780c */ /* 0x004fda0003f26270 */
[----:B------:R-:W-:Y:S05]  /*1990*/  @!P1 BRA `(.L_x_26) ;  /* 0x0000000000409947 */ /* 0x000fea0003800000 */
[----:B------:R-:W-:Y:S05]  /*19a0*/  @!P0 BRA `(.L_x_27) ;  /* 0x0000000000048947 */ /* 0x000fea0003800000 */
[----:B------:R-:W-:Y:S01]  /*19b0*/  BPT.TRAP 0x1 ;  /* 0x000000040000795c */ /* 0x000fe20000300000 */
.L_x_27:
[----:B------:R-:W2:Y:S01]  /*19c0*/  S2UR UR6, SR_CgaCtaId ;  /* 0x00000000000679c3 */ /* 0x000ea20000008800 */
[----:B------:R-:W-:Y:S01]  /*19d0*/  UISETP.LT.AND UP0, UPT, UR40, 0x1, UPT ;  /* 0x000000012800788c */ /* 0x000fe2000bf01270 */
[----:B------:R-:W-:Y:S01]  /*19e0*/  ISETP.GT.U32.AND P0, PT, R19, 0x1, PT ;  /* 0x000000011300780c */ /* 0x000fe20003f04070 */
[----:B------:R-:W-:Y:S02]  /*19f0*/  UMOV UR5, 0x400 ;  /* 0x0000040000057882 */ /* 0x000fe40000000000 */
[----:B------:R-:W-:-:S04]  /*1a00*/  USEL UR4, UR40, 0x1, UP0 ;  /* 0x0000000128047887 */ /* 0x000fc80008000000 */
[----:B------:R-:W-:-:S04]  /*1a10*/  UIADD3 UR4, UR39, UR40, -UR4 ;  /* 0x0000002827047290 */ /* 0x000fc8000fffe804 */
[----:B------:R-:W-:-:S04]  /*1a20*/  USHF.L.U32 UR4, UR4, 0x3, URZ ;  /* 0x0000000304047899 */ /* 0x000fc8000800063f */
[----:B------:R-:W-:Y:S02]  /*1a30*/  ULOP3.LUT UR4, UR4, 0x18, URZ, 0xc0, !UPT ;  /* 0x0000001804047892 */ /* 0x000fe4000f8ec03f */
[----:B--2---:R-:W-:-:S04]  /*1a40*/  ULEA UR5, UR6, UR5, 0x18 ;  /* 0x0000000506057291 */ /* 0x004fc8000f8ec03f */
[----:B------:R-:W-:-:S04]  /*1a50*/  UIADD3 UR4, UR5, 0x20, UR4 ;  /* 0x0000002005047890 */ /* 0x000fc8000fffe004 */
[----:B------:R-:W-:-:S09]  /*1a60*/  UPRMT UR4, URZ, 0x654, UR4 ;  /* 0x000006543f047896 */ /* 0x000fd20008000004 */
[----:B------:R-:W-:Y:S01]  /*1a70*/  SYNCS.ARRIVE.TRANS64.RED.A1T0 RZ, [UR4], RZ ;  /* 0x000000ffffff79a7 */ /* 0x000fe20008100404 */
[----:B------:R-:W-:Y:S05]  /*1a80*/  @P0 BRA `(.L_x_26) ;  /* 0x0000000000040947 */ /* 0x000fea0003800000 */
[----:B------:R-:W-:Y:S01]  /*1a90*/  BPT.TRAP 0x1 ;  /* 0x000000040000795c */ /* 0x000fe20000300000 */
.L_x_26:
[----:B------:R-:W2:Y:S01]  /*1aa0*/  LDC R7, c[0x0][0x288] ;  /* 0x0000a200ff077b82 */ /* 0x000ea20000000800 */
[----:B01----:R-:W-:Y:S01]  /*1ab0*/  SHF.R.U32.HI R3, RZ, 0x2, R18 ;  /* 0x00000002ff037819 */ /* 0x003fe20000011612 */
[----:B------:R-:W-:Y:S01]  /*1ac0*/  UIADD3 UR39, UR40, UR39, URZ ;  /* 0x0000002728277290 */ /* 0x000fe2000fffe03f */
[C---:B------:R-:W-:Y:S01]  /*1ad0*/  LOP3.LUT R4, R18.reuse, 0x60, RZ, 0xc0, !PT ;  /* 0x0000006012047812 */ /* 0x040fe200078ec0ff */
[----:B------:R-:W-:Y:S01]  /*1ae0*/  ULDC UR8, c[0x0][0x284] ;  /* 0x0000a10000087ab9 */ /* 0x000fe20000000800 */
[----:B------:R-:W-:Y:S01]  /*1af0*/  LOP3.LUT R3, R3, 0x7, RZ, 0xc0, !PT ;  /* 0x0000000703037812 */ /* 0x000fe200078ec0ff */
[----:B------:R-:W-:Y:S01]  /*1b00*/  USHF.R.U32.HI UR4, URZ, 0x2, UR39 ;  /* 0x000000023f047899 */ /* 0x000fe20008011627 */
[----:B------:R-:W-:Y:S01]  /*1b10*/  SHF.R.U32.HI R10, RZ, 0x1, R4 ;  /* 0x00000001ff0a7819 */ /* 0x000fe20000011604 */
[----:B------:R-:W-:Y:S01]  /*1b20*/  IMAD.SHL.U32 R4, R18, 0x2, RZ ;  /* 0x0000000212047824 */ /* 0x000fe200078e00ff */
[----:B------:R-:W-:Y:S01]  /*1b30*/  LOP3.LUT R0, R22, 0x1, RZ, 0xc0, !PT ;  /* 0x0000000116007812 */ /* 0x000fe200078ec0ff */
[----:B------:R-:W-:Y:S01]  /*1b40*/  ULOP3.LUT UR4, UR4, 0x1, URZ, 0xc0, !UPT ;  /* 0x0000000104047892 */ /* 0x000fe2000f8ec03f */
[----:B------:R-:W-:Y:S01]  /*1b50*/  IADD3 R5, RZ, -R10, -R3 ;  /* 0x8000000aff057210 */ /* 0x000fe20007ffe803 */
[----:B------:R-:W-:Y:S01]  /*1b60*/  UISETP.GT.U32.AND UP1, UPT, UR39, 0x3, UPT ;  /* 0x000000032700788c */ /* 0x000fe2000bf24070 */
[----:B------:R-:W-:Y:S01]  /*1b70*/  LOP3.LUT R9, R4, 0x6, RZ, 0xc0, !PT ;  /* 0x0000000604097812 */ /* 0x000fe200078ec0ff */
[C---:B------:R-:W-:Y:S01]  /*1b80*/  IMAD.SHL.U32 R6, R0.reuse, 0x40, RZ ;  /* 0x0000004000067824 */ /* 0x040fe200078e00ff */
[----:B------:R-:W-:Y:S01]  /*1b90*/  UISETP.NE.U32.AND UP0, UPT, UR4, 0x1, UPT ;  /* 0x000000010400788c */ /* 0x000fe2000bf05070 */
[----:B------:R-:W-:Y:S01]  /*1ba0*/  IMAD R11, R0, -0x40, R5 ;  /* 0xffffffc0000b7824 */ /* 0x000fe200078e0205 */
[----:B------:R-:W-:Y:S01]  /*1bb0*/  LOP3.LUT R0, R18, 0x3, RZ, 0xc0, !PT ;  /* 0x0000000312007812 */ /* 0x000fe200078ec0ff */
[----:B------:R-:W-:Y:S01]  /*1bc0*/  ULDC.64 UR6, c[0x0][0x5d0] ;  /* 0x0001740000067ab9 */ /* 0x000fe20000000a00 */
[----:B------:R-:W-:Y:S01]  /*1bd0*/  PRMT R8, R9, 0x6540, R152 ;  /* 0x0000654009087816 */ /* 0x000fe20000000098 */
[----:B------:R-:W-:Y:S01]  /*1be0*/  IMAD.SHL.U32 R152, R152, 0x100, RZ ;  /* 0x0000010098987824 */ /* 0x000fe200078e00ff */
[----:B------:R-:W-:Y:S01]  /*1bf0*/  SHF.R.S32.HI R21, RZ, 0x1f, R23 ;  /* 0x0000001fff157819 */ /* 0x000fe20000011417 */
[----:B------:R-:W-:Y:S01]  /*1c00*/  UISETP.LT.U32.AND UP1, UPT, UR40, 0x4, UP1 ;  /* 0x000000042800788c */ /* 0x000fe20008f21070 */
[----:B------:R-:W-:Y:S01]  /*1c10*/  SHF.R.S32.HI R9, RZ, 0x1f, R8 ;  /* 0x0000001fff097819 */ /* 0x000fe20000011408 */
[----:B--2---:R-:W-:Y:S01]  /*1c20*/  IMAD R13, R0, -0x2, R7 ;  /* 0xfffffffe000d7824 */ /* 0x004fe200078e0207 */
[----:B------:R-:W-:Y:S01]  /*1c30*/  ISETP.GE.AND P0, PT, R152, R7, PT ;  /* 0x000000079800720c */ /* 0x000fe20003f06270 */
[----:B------:R-:W-:Y:S01]  /*1c40*/  IMAD.SHL.U32 R0, R153, 0x80, RZ ;  /* 0x0000008099007824 */ /* 0x000fe200078e00ff */
[----:B------:R-:W-:Y:S01]  /*1c50*/  UISETP.GT.U32.AND UP0, UPT, UR40, 0x3, !UP0 ;  /* 0x000000032800788c */ /* 0x000fe2000c704070 */
[----:B------:R-:W-:Y:S01]  /*1c60*/  IMAD R4, R21, UR6, RZ ;  /* 0x0000000615047c24 */ /* 0x000fe2000f8e02ff */
[----:B------:R-:W-:Y:S01]  /*1c70*/  LOP3.LUT R3, R6, 0x40, R3, 0xe2, !PT ;  /* 0x0000004006037812 */ /* 0x000fe200078ee203 */
[----:B------:R-:W-:Y:S01]  /*1c80*/  USEL UR5, URZ, 0x1, !UP1 ;  /* 0x000000013f057887 */ /* 0x000fe2000c800000 */
[C---:B------:R-:W-:Y:S01]  /*1c90*/  ISETP.GE.OR P0, PT, R0.reuse, UR8, P0 ;  /* 0x0000000800007c0c */ /* 0x040fe20008706670 */
[----:B------:R-:W-:Y:S01]  /*1ca0*/  USEL UR4, URZ, 0x1, !UP0 ;  /* 0x000000013f047887 */ /* 0x000fe2000c000000 */
[----:B------:R-:W-:Y:S01]  /*1cb0*/  IMAD.WIDE R6, R153, 0x80, RZ ;  /* 0x0000008099067825 */ /* 0x000fe200078e02ff */
[----:B------:R-:W-:Y:S01]  /*1cc0*/  ULOP3.LUT UR39, UR39, 0x3, URZ, 0xc0, !UPT ;  /* 0x0000000327277892 */ /* 0x000fe2000f8ec03f */
[----:B------:R-:W-:Y:S01]  /*1cd0*/  IADD3 R0, -R0, UR8, R11 ;  /* 0x0000000800007c10 */ /* 0x000fe2000fffe10b */
[----:B------:R-:W-:Y:S01]  /*1ce0*/  ULOP3.LUT UR38, UR4, UR38, UR5, 0x96, !UPT ;  /* 0x0000002604267292 */ /* 0x000fe2000f8e9605 */
[C---:B------:R-:W-:Y:S01]  /*1cf0*/  IMAD R15, R23.reuse, UR7, R4 ;  /* 0x00000007170f7c24 */ /* 0x040fe2000f8e0204 */
[----:B------:R-:W-:Y:S01]  /*1d00*/  LOP3.LUT R167, R6, R3, R10, 0xfe, !PT ;  /* 0x0000000306a77212 */ /* 0x000fe200078efe0a */
[----:B------:R-:W-:-:S04]  /*1d10*/  IMAD.WIDE.U32 R4, R23, UR6, R8 ;  /* 0x0000000617047c25 */ /* 0x000fc8000f8e0008 */
[----:B------:R-:W-:Y:S02]  /*1d20*/  IMAD.IADD R5, R5, 0x1, R15 ;  /* 0x0000000105057824 */ /* 0x000fe400078e020f */
[----:B------:R-:W-:Y:S02]  /*1d30*/  IMAD.IADD R3, R13, 0x1, -R152 ;  /* 0x000000010d037824 */ /* 0x000fe400078e0a98 */
[----:B------:R-:W-:Y:S01]  /*1d40*/  IMAD.MOV.U32 R153, RZ, RZ, -0x1 ;  /* 0xffffffffff997424 */ /* 0x000fe200078e00ff */
[----:B------:R-:W-:Y:S06]  /*1d50*/  @P0 BRA `(.L_x_28) ;  /* 0x0000007800dc0947 */ /* 0x000fec0003800000 */
[----:B------:R-:W0:Y:S01]  /*1d60*/  LDC.64 R10, c[0x0][0x5c8] ;  /* 0x00017200ff0a7b82 */ /* 0x000e220000000a00 */
[----:B-----5:R-:W-:Y:S01]  /*1d70*/  FSETP.NEU.AND P0, PT, R155, RZ, PT ;  /* 0x000000ff9b00720b */ /* 0x020fe20003f0d000 */
[----:B------:R-:W-:Y:S01]  /*1d80*/  BSSY B0, `(.L_x_28) ;  /* 0x00007b4000007945 */ /* 0x000fe20003800000 */
[----:B------:R-:W-:-:S04]  /*1d90*/  ISETP.GT.AND P2, PT, R3, RZ, PT ;  /* 0x000000ff0300720c */ /* 0x000fc80003f44270 */
[----:B------:R-:W-:Y:S01]  /*1da0*/  ISETP.GT.AND P1, PT, R0, RZ, P2 ;  /* 0x000000ff0000720c */ /* 0x000fe20001724270 */
[-C--:B0-----:R-:W-:Y:S02]  /*1db0*/  IMAD R12, R7, R10.reuse, RZ ;  /* 0x0000000a070c7224 */ /* 0x081fe400078e02ff */
[----:B------:R-:W-:-:S04]  /*1dc0*/  IMAD.WIDE.U32 R160, R167, R10, R4 ;  /* 0x0000000aa7a07225 */ /* 0x000fc800078e0004 */
[----:B------:R-:W-:-:S04]  /*1dd0*/  IMAD R5, R167, R11, R12 ;  /* 0x0000000ba7057224 */ /* 0x000fc800078e020c */
[----:B------:R-:W-:Y:S01]  /*1de0*/  IMAD.IADD R169, R161, 0x1, R5 ;  /* 0x00000001a1a97824 */ /* 0x000fe200078e0205 */
[----:B------:R-:W-:Y:S06]  /*1df0*/  @!P0 BRA `(.L_x_29) ;  /* 0x0000005400988947 */ /* 0x000fec0003800000 */
[----:B------:R-:W0:Y:S01]  /*1e00*/  LDC.64 R14, c[0x0][0x5b8] ;  /* 0x00016e00ff0e7b82 */ /* 0x000e220000000a00 */
[----:B------:R-:W-:-:S07]  /*1e10*/  ULDC.64 UR4, c[0x0][0x5c0] ;  /* 0x0001700000047ab9 */ /* 0x000fce0000000a00 */
[----:B------:R-:W1:Y:S08]  /*1e20*/  LDC.64 R164, c[0x0][0x5b0] ;  /* 0x00016c00ffa47b82 */ /* 0x000e700000000a00 */
[----:B------:R-:W2:Y:S01]  /*1e30*/  LDC.64 R12, c[0x0][0x5a8] ;  /* 0x00016a00ff0c7b82 */ /* 0x000ea20000000a00 */
[-C--:B0-----:R-:W-:Y:S02]  /*1e40*/  IMAD R4, R21, R14.reuse, RZ ;  /* 0x0000000e15047224 */ /* 0x081fe400078e02ff */
[----:B------:R-:W-:-:S04]  /*1e50*/  IMAD.WIDE.U32 R162, R23, R14, R8 ;  /* 0x0000000e17a27225 */ /* 0x000fc800078e0008 */
[----:B------:R-:W-:Y:S02]  /*1e60*/  IMAD R159, R23, R15, R4 ;  /* 0x0000000f179f7224 */ /* 0x000fe400078e0204 */
[-C--:B-1----:R-:W-:Y:S02]  /*1e70*/  IMAD R6, R7, R164.reuse, RZ ;  /* 0x000000a407067224 */ /* 0x082fe400078e02ff */
[----:B------:R-:W-:Y:S02]  /*1e80*/  IMAD.IADD R21, R163, 0x1, R159 ;  /* 0x00000001a3157824 */ /* 0x000fe400078e029f */
[----:B------:R-:W-:Y:S02]  /*1e90*/  IMAD.MOV.U32 R20, RZ, RZ, R162 ;  /* 0x000000ffff147224 */ /* 0x000fe400078e00a2 */
[C---:B------:R-:W-:Y:S02]  /*1ea0*/  IMAD R161, R167.reuse, R165, R6 ;  /* 0x000000a5a7a17224 */ /* 0x040fe400078e0206 */
[----:B------:R-:W-:-:S04]  /*1eb0*/  IMAD.WIDE.U32 R4, R167, R164, R20 ;  /* 0x000000a4a7047225 */ /* 0x000fc800078e0014 */
[----:B------:R-:W-:Y:S01]  /*1ec0*/  IMAD.IADD R5, R5, 0x1, R161 ;  /* 0x0000000105057824 */ /* 0x000fe200078e02a1 */
[----:B--2---:R-:W-:-:S04]  /*1ed0*/  LEA R6, P0, R4, R12, 0x1 ;  /* 0x0000000c04067211 */ /* 0x004fc800078008ff */
[----:B------:R-:W-:-:S05]  /*1ee0*/  LEA.HI.X R7, R4, R13, R5, 0x1, P0 ;  /* 0x0000000d04077211 */ /* 0x000fca00000f0c05 */
[----:B------:R0:W2:Y:S01]  /*1ef0*/  @P1 LDG.E.LTC128B.U16 R15, desc[UR36][R6.64] ;  /* 0x00000024060f1981 */ /* 0x0000a2000c1e1520 */
[----:B------:R-:W-:Y:S01]  /*1f00*/  IMAD.WIDE.U32 R156, R167, R164, R8 ;  /* 0x000000a4a79c7225 */ /* 0x000fe200078e0008 */
[----:B------:R-:W-:Y:S03]  /*1f10*/  BSSY B1, `(.L_x_30) ;  /* 0x0000013000017945 */ /* 0x000fe60003800000 */
[----:B------:R-:W-:Y:S02]  /*1f20*/  IMAD.IADD R157, R161, 0x1, R157 ;  /* 0x00000001a19d7824 */ /* 0x000fe400078e029d */
[----:B------:R-:W-:-:S04]  /*1f30*/  IMAD.WIDE.U32 R156, R23, R14, R156 ;  /* 0x0000000e179c7225 */ /* 0x000fc800078e009c */
[----:B0-----:R-:W-:Y:S01]  /*1f40*/  IMAD.IADD R7, R159, 0x1, R157 ;  /* 0x000000019f077824 */ /* 0x001fe200078e029d */
[----:B------:R-:W-:Y:S02]  /*1f50*/  LEA R6, P4, R156, R12, 0x1 ;  /* 0x0000000c9c067211 */ /* 0x000fe400078808ff */
[----:B------:R-:W-:Y:S02]  /*1f60*/  SHF.L.U64.HI R157, R164, 0x3, R165 ;  /* 0x00000003a49d7819 */ /* 0x000fe400000102a5 */
[----:B------:R-:W-:Y:S01]  /*1f70*/  LEA.HI.X R7, R156, R13, R7, 0x1, P4 ;  /* 0x0000000d9c077211 */ /* 0x000fe200020f0c07 */
[----:B------:R-:W-:Y:S02]  /*1f80*/  IMAD.SHL.U32 R156, R164, 0x8, RZ ;  /* 0x00000008a49c7824 */ /* 0x000fe400078e00ff */
[----:B--2---:R-:W-:-:S05]  /*1f90*/  HADD2.F32 R4, -RZ, R15.H0_H0 ;  /* 0x2000000fff047230 */ /* 0x004fca0000004100 */
[----:B------:R-:W-:Y:S01]  /*1fa0*/  FMUL R5, R4, R155 ;  /* 0x0000009b04057220 */ /* 0x000fe20000400000 */
[----:B------:R-:W-:-:S03]  /*1fb0*/  LEA R4, P0, R160, UR4, 0x1 ;  /* 0x00000004a0047c11 */ /* 0x000fc6000f8008ff */
[----:B------:R-:W-:Y:S01]  /*1fc0*/  FFMA R24, R24, R154, R5 ;  /* 0x0000009a18187223 */ /* 0x000fe20000000005 */
[----:B------:R-:W-:Y:S02]  /*1fd0*/  LEA.HI.X R5, R160, UR5, R169, 0x1, P0 ;  /* 0x00000005a0057c11 */ /* 0x000fe400080f0ca9 */
[----:B------:R-:W-:Y:S02]  /*1fe0*/  ISETP.GT.AND P0, PT, R3, 0x1, PT ;  /* 0x000000010300780c */ /* 0x000fe40003f04270 */
[----:B------:R-:W-:Y:S02]  /*1ff0*/  F2FP.F16.F32.PACK_AB R24, RZ, R24 ;  /* 0x00000018ff18723e */ /* 0x000fe400000000ff */
[----:B------:R-:W-:-:S03]  /*2000*/  ISETP.GT.AND P3, PT, R0, RZ, P0 ;  /* 0x000000ff0000720c */ /* 0x000fc60000764270 */
[----:B------:R0:W-:Y:S10]  /*2010*/  @P1 STG.E.U16 desc[UR36][R4.64], R24 ;  /* 0x0000001804001986 */ /* 0x0001f4000c101524 */
[----:B------:R-:W-:Y:S05]  /*2020*/  @!P3 BRA `(.L_x_31) ;  /* 0x000000000004b947 */ /* 0x000fea0003800000 */
[----:B------:R1:W5:Y:S02]  /*2030*/  LDG.E.LTC128B.U16 R15, desc[UR36][R6.64+0x2] ;  /* 0x00000224060f7981 */ /* 0x000364000c1e1520 */
.L_x_31:
[----:B------:R-:W-:Y:S05]  /*2040*/  BSYNC B1 ;  /* 0x0000000000017941 */ /* 0x000fea0003800000 */
.L_x_30:
[----:B-----5:R-:W-:Y:S01]  /*2050*/  HADD2.F32 R20, -RZ, R15.H0_H0 ;  /* 0x2000000fff147230 */ /* 0x020fe20000004100 */
[----:B------:R-:W-:Y:S01]  /*2060*/  ISETP.GT.AND P2, PT, R0, 0x8, P2 ;  /* 0x000000080000780c */ /* 0x000fe20001744270 */
[----:B------:R-:W-:Y:S01]  /*2070*/  IMAD.WIDE.U32 R156, R167, R164, R156 ;  /* 0x000000a4a79c7225 */ /* 0x000fe200078e009c */
[----:B------:R-:W-:-:S03]  /*2080*/  PRMT R152, R15, 0x7610, R152 ;  /* 0x000076100f987816 */ /* 0x000fc60000000098 */
[----:B------:R-:W-:Y:S01]  /*2090*/  FMUL R20, R20, R155 ;  /* 0x0000009b14147220 */ /* 0x000fe20000400000 */
[----:B------:R-:W-:Y:S01]  /*20a0*/  IMAD.IADD R161, R161, 0x1, R157 ;  /* 0x00000001a1a17824 */ /* 0x000fe200078e029d */
[----:B------:R-:W-:Y:S02]  /*20b0*/  IADD3 R162, P1, R162, R156, RZ ;  /* 0x0000009ca2a27210 */ /* 0x000fe40007f3e0ff */
[----:B------:R-:W-:-:S03]  /*20c0*/  FFMA R25, R25, R154, R20 ;  /* 0x0000009a19197223 */ /* 0x000fc60000000014 */
[----:B------:R-:W-:Y:S01]  /*20d0*/  IMAD.X R21, R161, 0x1, R21, P1 ;  /* 0x00000001a1157824 */ /* 0x000fe200008e0615 */
[C---:B------:R-:W-:Y:S02]  /*20e0*/  LEA R20, P1, R162.reuse, R12, 0x1 ;  /* 0x0000000ca2147211 */ /* 0x040fe400078208ff */
[----:B------:R-:W-:Y:S02]  /*20f0*/  F2FP.F16.F32.PACK_AB R25, RZ, R25 ;  /* 0x00000019ff19723e */ /* 0x000fe400000000ff */
[----:B------:R-:W-:Y:S02]  /*2100*/  LEA.HI.X R21, R162, R13, R21, 0x1, P1 ;  /* 0x0000000da2157211 */ /* 0x000fe400008f0c15 */
[----:B------:R-:W-:-:S05]  /*2110*/  PRMT R157, R25, 0x7610, R157 ;  /* 0x00007610199d7816 */ /* 0x000fca000000009d */
[----:B------:R2:W-:Y:S04]  /*2120*/  @P3 STG.E.U16 desc[UR36][R4.64+0x2], R157 ;  /* 0x0000029d04003986 */ /* 0x0005e8000c101524 */
[----:B------:R-:W0:Y:S01]  /*2130*/  @P2 LDG.E.LTC128B.U16 R152, desc[UR36][R20.64] ;  /* 0x0000002414982981 */ /* 0x000e22000c1e1520 */
[----:B------:R-:W-:Y:S01]  /*2140*/  IADD3 R8, P1, R8, R156, RZ ;  /* 0x0000009c08087210 */ /* 0x000fe20007f3e0ff */
[----:B------:R-:W-:Y:S01]  /*2150*/  BSSY B1, `(.L_x_32) ;  /* 0x0000011000017945 */ /* 0x000fe20003800000 */
[----:B------:R-:W-:Y:S02]  /*2160*/  SHF.L.U64.HI R11, R10, 0x4, R11 ;  /* 0x000000040a0b7819 */ /* 0x000fe4000001020b */
[----:B------:R-:W-:Y:S01]  /*2170*/  ISETP.GT.AND P0, PT, R0, 0x8, P0 ;  /* 0x000000080000780c */ /* 0x000fe20000704270 */
[----:B------:R-:W-:Y:S01]  /*2180*/  IMAD.X R9, R9, 0x1, R161, P1 ;  /* 0x0000000109097824 */ /* 0x000fe200008e06a1 */
[----:B------:R-:W-:Y:S01]  /*2190*/  LEA R10, P1, R10, R4, 0x4 ;  /* 0x000000040a0a7211 */ /* 0x000fe200078220ff */
[----:B------:R-:W-:-:S04]  /*21a0*/  IMAD.WIDE.U32 R14, R23, R14, R8 ;  /* 0x0000000e170e7225 */ /* 0x000fc800078e0008 */
[----:B------:R-:W-:Y:S01]  /*21b0*/  IMAD.X R11, R11, 0x1, R5, P1 ;  /* 0x000000010b0b7824 */ /* 0x000fe200008e0605 */
[----:B------:R-:W-:Y:S01]  /*21c0*/  LEA R8, P3, R14, R12, 0x1 ;  /* 0x0000000c0e087211 */ /* 0x000fe200078608ff */
[----:B------:R-:W-:-:S05]  /*21d0*/  IMAD.IADD R9, R159, 0x1, R15 ;  /* 0x000000019f097824 */ /* 0x000fca00078e020f */
[----:B------:R-:W-:Y:S01]  /*21e0*/  LEA.HI.X R9, R14, R13, R9, 0x1, P3 ;  /* 0x0000000d0e097211 */ /* 0x000fe200018f0c09 */
[----:B0-----:R-:W-:-:S05]  /*21f0*/  HADD2.F32 R24, -RZ, R152.H0_H0 ;  /* 0x20000098ff187230 */ /* 0x001fca0000004100 */
[----:B------:R-:W-:-:S04]  /*2200*/  FMUL R25, R24, R155 ;  /* 0x0000009b18197220 */ /* 0x000fc80000400000 */
[----:B------:R-:W-:-:S05]  /*2210*/  FFMA R25, R26, R154, R25 ;  /* 0x0000009a1a197223 */ /* 0x000fca0000000019 */
[----:B------:R-:W-:-:S05]  /*2220*/  F2FP.F16.F32.PACK_AB R25, RZ, R25 ;  /* 0x00000019ff19723e */ /* 0x000fca00000000ff */
[----:B------:R2:W-:Y:S01]  /*2230*/  @P2 STG.E.U16 desc[UR36][R10.64], R25 ;  /* 0x000000190a002986 */ /* 0x0005e2000c101524 */
[----:B------:R-:W-:Y:S05]  /*2240*/  @!P0 BRA `(.L_x_33) ;  /* 0x0000000000048947 */ /* 0x000fea0003800000 */
[----:B------:R0:W5:Y:S02]  /*2250*/  LDG.E.LTC128B.U16 R152, desc[UR36][R8.64+0x2] ;  /* 0x0000022408987981 */ /* 0x000164000c1e1520 */
.L_x_33:
[----:B------:R-:W-:Y:S05]  /*2260*/  BSYNC B1 ;  /* 0x0000000000017941 */ /* 0x000fea0003800000 */
.L_x_32:
[----:B-----5:R-:W-:Y:S01]  /*2270*/  HADD2.F32 R12, -RZ, R152.H0_H0 ;  /* 0x20000098ff0c7230 */ /* 0x020fe20000004100 */
[----:B------:R-:W-:Y:S01]  /*2280*/  ISETP.GT.AND P1, PT, R3, 0x8, PT ;  /* 0x000000080300780c */ /* 0x000fe20003f24270 */
[----:B------:R-:W-:Y:S03]  /*2290*/  BSSY B1, `(.L_x_34) ;  /* 0x0000008000017945 */ /* 0x000fe60003800000 */
[----:B------:R-:W-:Y:S01]  /*22a0*/  FMUL R12, R12, R155 ;  /* 0x0000009b0c0c7220 */ /* 0x000fe20000400000 */
[----:B------:R-:W-:-:S03]  /*22b0*/  ISETP.GT.AND P2, PT, R0, RZ, P1 ;  /* 0x000000ff0000720c */ /* 0x000fc60000f44270 */
[----:B------:R-:W-:-:S05]  /*22c0*/  FFMA R12, R27, R154, R12 ;  /* 0x0000009a1b0c7223 */ /* 0x000fca000000000c */
[----:B------:R-:W-:-:S05]  /*22d0*/  F2FP.F16.F32.PACK_AB R12, RZ, R12 ;  /* 0x0000000cff0c723e */ /* 0x000fca00000000ff */
[----:B------:R3:W-:Y:S01]  /*22e0*/  @P0 STG.E.U16 desc[UR36][R10.64+0x2], R12 ;  /* 0x0000020c0a000986 */ /* 0x0007e2000c101524 */
[----:B------:R-:W-:Y:S05]  /*22f0*/  @!P2 BRA `(.L_x_35) ;  /* 0x000000000004a947 */ /* 0x000fea0003800000 */
[----:B------:R4:W5:Y:S02]  /*2300*/  LDG.E.LTC128B.U16 R152, desc[UR36][R6.64+0x10] ;  /* 0x0000102406987981 */ /* 0x000964000c1e1520 */
.L_x_35:
[----:B------:R-:W-:Y:S05]  /*2310*/  BSYNC B1 ;  /* 0x0000000000017941 */ /* 0x000fea0003800000 */
.L_x_34:
[----:B---3-5:R-:W-:Y:S01]  /*2320*/  HADD2.F32 R12, -RZ, R152.H0_H0 ;  /* 0x20000098ff0c7230 */ /* 0x028fe20000004100 */
        /* <DEDUP_REMOVED lines=9> */
.L_x_37:
[----:B------:R-:W-:Y:S05]  /*23c0*/  BSYNC B1 ;  /* 0x0000000000017941 */ /* 0x000fea0003800000 */
.L_x_36:
[----:B-----5:R-:W-:Y:S01]  /*23d0*/  HADD2.F32 R12, -RZ, R152.H0_H0 ;  /* 0x20000098ff0c7230 */ /* 0x020fe20000004100 */
[----:B------:R-:W-:Y:S01]  /*23e0*/  ISETP.GT.AND P1, PT, R0, 0x8, P1 ;  /* 0x000000080000780c */ /* 0x000fe20000f24270 */
[----:B------:R-:W-:Y:S03]  /*23f0*/  BSSY B1, `(.L_x_38) ;  /* 0x0000007000017945 */ /* 0x000fe60003800000 */
[----:B------:R-:W-:-:S04]  /*2400*/  FMUL R12, R12, R155 ;  /* 0x0000009b0c0c7220 */ /* 0x000fc80000400000 */
[----:B------:R-:W-:-:S05]  /*2410*/  FFMA R12, R29, R154, R12 ;  /* 0x0000009a1d0c7223 */ /* 0x000fca000000000c */
[----:B------:R-:W-:-:S05]  /*2420*/  F2FP.F16.F32.PACK_AB R12, RZ, R12 ;  /* 0x0000000cff0c723e */ /* 0x000fca00000000ff */
[----:B------:R0:W-:Y:S01]  /*2430*/  @P3 STG.E.U16 desc[UR36][R4.64+0x12], R12 ;  /* 0x0000120c04003986 */ /* 0x0001e2000c101524 */
[----:B------:R-:W-:Y:S05]  /*2440*/  @!P1 BRA `(.L_x_39) ;  /* 0x0000000000049947 */ /* 0x000fea0003800000 */
[----:B------:R0:W5:Y:S02]  /*2450*/  LDG.E.LTC128B.U16 R152, desc[UR36][R8.64+0x10] ;  /* 0x0000102408987981 */ /* 0x000164000c1e1520 */
.L_x_39:
[----:B------:R-:W-:Y:S05]  /*2460*/  BSYNC B1 ;  /* 0x0000000000017941 */ /* 0x000fea0003800000 */
.L_x_38:
[----:B0----5:R-:W-:Y:S01]  /*2470*/  HADD2.F32 R12, -RZ, R152.H0_H0 ;  /* 0x20000098ff0c7230 */ /* 0x021fe20000004100 */
[----:B------:R-:W-:Y:S01]  /*2480*/  ISETP.GT.AND P0, PT, R0, 0x8, P0 ;  /* 0x000000080000780c */ /* 0x000fe20000704270 */
[----:B------:R-:W-:Y:S03]  /*2490*/  BSSY B1, `(.L_x_40) ;  /* 0x0000007000017945 */ /* 0x000fe60003800000 */
[----:B---3--:R-:W-:-:S04]  /*24a0*/  FMUL R13, R12, R155 ;  /* 0x0000009b0c0d7220 */ /* 0x008fc80000400000 */
[----:B------:R-:W-:-:S05]  /*24b0*/  FFMA R13, R30, R154, R13 ;  /* 0x0000009a1e0d7223 */ /* 0x000fca000000000d */
[----:B------:R-:W-:-:S05]  /*24c0*/  F2FP.F16.F32.PACK_AB R13, RZ, R13 ;  /* 0x0000000dff0d723e */ /* 0x000fca00000000ff */
[----:B------:R0:W-:Y:S01]  /*24d0*/  @P1 STG.E.U16 desc[UR36][R10.64+0x10], R13 ;  /* 0x0000100d0a001986 */ /* 0x0001e2000c101524 */
[----:B------:R-:W-:Y:S05]  /*24e0*/  @!P0 BRA `(.L_x_41) ;  /* 0x0000000000048947 */ /* 0x000fea0003800000 */
[----:B------:R3:W5:Y:S02]  /*24f0*/  LDG.E.LTC128B.U16 R152, desc[UR36][R8.64+0x12] ;  /* 0x0000122408987981 */ /* 0x000764000c1e1520 */
.L_x_41:
[----:B------:R-:W-:Y:S05]  /*2500*/  BSYNC B1 ;  /* 0x0000000000017941 */ /* 0x000fea0003800000 */
.L_x_40:
        /* <DEDUP_REMOVED lines=10> */
.L_x_43:
[----:B------:R-:W-:Y:S05]  /*25b0*/  BSYNC B1 ;  /* 0x0000000000017941 */ /* 0x000fea0003800000 */
.L_x_42:
[----:B0----5:R-:W-:Y:S01]  /*25c0*/  HADD2.F32 R12, -RZ, R152.H0_H0 ;  /* 0x20000098ff0c7230 */ /* 0x021fe20000004100 */
        /* <DEDUP_REMOVED lines=9> */
.L_x_45:
[----:B------:R-:W-:Y:S05]  /*2660*/  BSYNC B1 ;  /* 0x0000000000017941 */ /* 0x000fea0003800000 */
.L_x_44:
        /* <DEDUP_REMOVED lines=9> */
.L_x_47:
[----:B------:R-:W-:Y:S05]  /*2700*/  BSYNC B1 ;  /* 0x0000000000017941 */ /* 0x000fea0003800000 */
.L_x_46:
[----:B0----5:R-:W-:Y:S01]  /*2710*/  HADD2.F32 R12, -RZ, R152.H0_H0 ;  /* 0x20000098ff0c7230 */ /* 0x021fe20000004100 */
        /* <DEDUP_REMOVED lines=8> */
.L_x_49:
[----:B------:R-:W-:Y:S05]  /*27a0*/  BSYNC B1 ;  /* 0x0000000000017941 */ /* 0x000fea0003800000 */
.L_x_48:
        /* <DEDUP_REMOVED lines=10> */
.L_x_51:
[----:B------:R-:W-:Y:S05]  /*2850*/  BSYNC B1 ;  /* 0x0000000000017941 */ /* 0x000fea0003800000 */
.L_x_50:
        /* <DEDUP_REMOVED lines=10> */
.L_x_53:
[----:B------:R-:W-:Y:S05]  /*2900*/  BSYNC B1 ;  /* 0x0000000000017941 */ /* 0x000fea0003800000 */
.L_x_52:
        /* <DEDUP_REMOVED lines=9> */
.L_x_55:
[----:B------:R-:W-:Y:S05]  /*29a0*/  BSYNC B1 ;  /* 0x0000000000017941 */ /* 0x000fea0003800000 */
.L_x_54:
        /* <DEDUP_REMOVED lines=9> */
.L_x_57:
[----:B------:R-:W-:Y:S05]  /*2a40*/  BSYNC B1 ;  /* 0x0000000000017941 */ /* 0x000fea0003800000 */
.L_x_56:
        /* <DEDUP_REMOVED lines=10> */
.L_x_59:
[----:B------:R-:W-:Y:S05]  /*2af0*/  BSYNC B1 ;  /* 0x0000000000017941 */ /* 0x000fea0003800000 */
.L_x_58:
        /* <DEDUP_REMOVED lines=10> */
.L_x_61:
[----:B------:R-:W-:Y:S05]  /*2ba0*/  BSYNC B1 ;  /* 0x0000000000017941 */ /* 0x000fea0003800000 */
.L_x_60:
        /* <DEDUP_REMOVED lines=9> */
.L_x_63:
[----:B------:R-:W-:Y:S05]  /*2c40*/  BSYNC B1 ;  /* 0x0000000000017941 */ /* 0x000fea0003800000 */
.L_x_62:
        /* <DEDUP_REMOVED lines=9> */
.L_x_65:
[----:B------:R-:W-:Y:S05]  /*2ce0*/  BSYNC B1 ;  /* 0x0000000000017941 */ /* 0x000fea0003800000 */
.L_x_64:
        /* <DEDUP_REMOVED lines=10> */
.L_x_67:
[----:B------:R-:W-:Y:S05]  /*2d90*/  BSYNC B1 ;  /* 0x0000000000017941 */ /* 0x000fea0003800000 */
.L_x_66:
        /* <DEDUP_REMOVED lines=10> */
.L_x_69:
[----:B------:R-:W-:Y:S05]  /*2e40*/  BSYNC B1 ;  /* 0x0000000000017941 */ /* 0x000fea0003800000 */
.L_x_68:
        /* <DEDUP_REMOVED lines=9> */
.L_x_71:
[----:B------:R-:W-:Y:S05]  /*2ee0*/  BSYNC B1 ;  /* 0x0000000000017941 */ /* 0x000fea0003800000 */
.L_x_70:
        /* <DEDUP_REMOVED lines=9> */
.L_x_73:
[----:B------:R-:W-:Y:S05]  /*2f80*/  BSYNC B1 ;  /* 0x0000000000017941 */ /* 0x000fea0003800000 */
.L_x_72:
        /* <DEDUP_REMOVED lines=10> */
.L_x_75:
[----:B------:R-:W-:Y:S05]  /*3030*/  BSYNC B1 ;  /* 0x0000000000017941 */ /* 0x000fea0003800000 */
.L_x_74:
        /* <DEDUP_REMOVED lines=10> */
.L_x_77:
[----:B------:R-:W-:Y:S05]  /*30e0*/  BSYNC B1 ;  /* 0x0000000000017941 */ /* 0x000fea0003800000 */
.L_x_76:
        /* <DEDUP_REMOVED lines=9> */
.L_x_79:
[----:B------:R-:W-:Y:S05]  /*3180*/  BSYNC B1 ;  /* 0x0000000000017941 */ /* 0x000fea0003800000 */
.L_x_78:
        /* <DEDUP_REMOVED lines=9> */
.L_x_81:
[----:B------:R-:W-:Y:S05]  /*3220*/  BSYNC B1 ;  /* 0x0000000000017941 */ /* 0x000fea0003800000 */
.L_x_80:
        /* <DEDUP_REMOVED lines=10> */
.L_x_83:
[----:B------:R-:W-:Y:S05]  /*32d0*/  BSYNC B1 ;  /* 0x0000000000017941 */ /* 0x000fea0003800000 */
.L_x_82:
        /* <DEDUP_REMOVED lines=10> */
.L_x_85:
[----:B------:R-:W-:Y:S05]  /*3380*/  BSYNC B1 ;  /* 0x0000000000017941 */ /* 0x000fea0003800000 */
.L_x_84:
        /* <DEDUP_REMOVED lines=9> */
.L_x_87:
[----:B------:R-:W-:Y:S05]  /*3420*/  BSYNC B1 ;  /* 0x0000000000017941 */ /* 0x000fea0003800000 */
.L_x_86:
        /* <DEDUP_REMOVED lines=9> */
.L_x_89:
[----:B------:R-:W-:Y:S05]  /*34c0*/  BSYNC B1 ;  /* 0x0000000000017941 */ /* 0x000fea0003800000 */
.L_x_88:
        /* <DEDUP_REMOVED lines=10> */
.L_x_91:
[----:B------:R-:W-:Y:S05]  /*3570*/  BSYNC B1 ;  /* 0x0000000000017941 */ /* 0x000fea0003800000 */
.L_x_90:
        /* <DEDUP_REMOVED lines=10> */
.L_x_93:
[----:B------:R-:W-:Y:S05]  /*3620*/  BSYNC B1 ;  /* 0x0000000000017941 */ /* 0x000fea0003800000 */
.L_x_92:
        /* <DEDUP_REMOVED lines=9> */
.L_x_95:
[----:B------:R-:W-:Y:S05]  /*36c0*/  BSYNC B1 ;  /* 0x0000000000017941 */ /* 0x000fea0003800000 */
.L_x_94:
        /* <DEDUP_REMOVED lines=9> */
.L_x_97:
[----:B------:R-:W-:Y:S05]  /*3760*/  BSYNC B1 ;  /* 0x0000000000017941 */ /* 0x000fea0003800000 */
.L_x_96:
        /* <DEDUP_REMOVED lines=10> */
.L_x_99:
[----:B------:R-:W-:Y:S05]  /*3810*/  BSYNC B1 ;  /* 0x0000000000017941 */ /* 0x000fea0003800000 */
.L_x_98:
        /* <DEDUP_REMOVED lines=10> */
.L_x_101:
[----:B------:R-:W-:Y:S05]  /*38c0*/  BSYNC B1 ;  /* 0x0000000000017941 */ /* 0x000fea0003800000 */
.L_x_100:
        /* <DEDUP_REMOVED lines=9> */
.L_x_103:
[----:B------:R-:W-:Y:S05]  /*3960*/  BSYNC B1 ;  /* 0x0000000000017941 */ /* 0x000fea0003800000 */
.L_x_102:
        /* <DEDUP_REMOVED lines=9> */
.L_x_105:
[----:B------:R-:W-:Y:S05]  /*3a00*/  BSYNC B1 ;  /* 0x0000000000017941 */ /* 0x000fea0003800000 */
.L_x_104:
        /* <DEDUP_REMOVED lines=10> */
.L_x_107:
[----:B------:R-:W-:Y:S05]  /*3ab0*/  BSYNC B1 ;  /* 0x0000000000017941 */ /* 0x000fea0003800000 */
.L_x_106:
        /* <DEDUP_REMOVED lines=10> */
.L_x_109:
[----:B------:R-:W-:Y:S05]  /*3b60*/  BSYNC B1 ;  /* 0x0000000000017941 */ /* 0x000fea0003800000 */
.L_x_108:
        /* <DEDUP_REMOVED lines=9> */
.L_x_111:
[----:B------:R-:W-:Y:S05]  /*3c00*/  BSYNC B1 ;  /* 0x0000000000017941 */ /* 0x000fea0003800000 */
.L_x_110:
        /* <DEDUP_REMOVED lines=9> */
.L_x_113:
[----:B------:R-:W-:Y:S05]  /*3ca0*/  BSYNC B1 ;  /* 0x0000000000017941 */ /* 0x000fea0003800000 */
.L_x_112:
        /* <DEDUP_REMOVED lines=10> */
.L_x_115:
[----:B------:R-:W-:Y:S05]  /*3d50*/  BSYNC B1 ;  /* 0x0000000000017941 */ /* 0x000fea0003800000 */
.L_x_114:
        /* <DEDUP_REMOVED lines=10> */
.L_x_117:
[----:B------:R-:W-:Y:S05]  /*3e00*/  BSYNC B1 ;  /* 0x0000000000017941 */ /* 0x000fea0003800000 */
.L_x_116:
        /* <DEDUP_REMOVED lines=9> */
.L_x_119:
[----:B------:R-:W-:Y:S05]  /*3ea0*/  BSYNC B1 ;  /* 0x0000000000017941 */ /* 0x000fea0003800000 */
.L_x_118:
        /* <DEDUP_REMOVED lines=9> */
.L_x_121:
[----:B------:R-:W-:Y:S05]  /*3f40*/  BSYNC B1 ;  /* 0x0000000000017941 */ /* 0x000fea0003800000 */
.L_x_120:
        /* <DEDUP_REMOVED lines=10> */
.L_x_123:
[----:B------:R-:W-:Y:S05]  /*3ff0*/  BSYNC B1 ;  /* 0x0000000000017941 */ /* 0x000fea0003800000 */
.L_x_122:
        /* <DEDUP_REMOVED lines=10> */
.L_x_125:
[----:B------:R-:W-:Y:S05]  /*40a0*/  BSYNC B1 ;  /* 0x0000000000017941 */ /* 0x000fea0003800000 */
.L_x_124:
        /* <DEDUP_REMOVED lines=9> */
.L_x_127:
[----:B------:R-:W-:Y:S05]  /*4140*/  BSYNC B1 ;  /* 0x0000000000017941 */ /* 0x000fea0003800000 */
.L_x_126:
        /* <DEDUP_REMOVED lines=9> */
.L_x_129:
[----:B------:R-:W-:Y:S05]  /*41e0*/  BSYNC B1 ;  /* 0x0000000000017941 */ /* 0x000fea0003800000 */
.L_x_128:
        /* <DEDUP_REMOVED lines=10> */
.L_x_131:
[----:B------:R-:W-:Y:S05]  /*4290*/  BSYNC B1 ;  /* 0x0000000000017941 */ /* 0x000fea0003800000 */
.L_x_130:
        /* <DEDUP_REMOVED lines=10> */
.L_x_133:
[----:B------:R-:W-:Y:S05]  /*4340*/  BSYNC B1 ;  /* 0x0000000000017941 */ /* 0x000fea0003800000 */
.L_x_132:
        /* <DEDUP_REMOVED lines=9> */
.L_x_135:
[----:B------:R-:W-:Y:S05]  /*43e0*/  BSYNC B1 ;  /* 0x0000000000017941 */ /* 0x000fea0003800000 */
.L_x_134:
        /* <DEDUP_REMOVED lines=9> */
.L_x_137:
[----:B------:R-:W-:Y:S05]  /*4480*/  BSYNC B1 ;  /* 0x0000000000017941 */ /* 0x000fea0003800000 */
.L_x_136:
        /* <DEDUP_REMOVED lines=10> */
.L_x_139:
[----:B------:R-:W-:Y:S05]  /*4530*/  BSYNC B1 ;  /* 0x0000000000017941 */ /* 0x000fea0003800000 */
.L_x_138:
        /* <DEDUP_REMOVED lines=10> */
.L_x_141:
[----:B------:R-:W-:Y:S05]  /*45e0*/  BSYNC B1 ;  /* 0x0000000000017941 */ /* 0x000fea0003800000 */
.L_x_140:
        /* <DEDUP_REMOVED lines=9> */
.L_x_143:
[----:B------:R-:W-:Y:S05]  /*4680*/  BSYNC B1 ;  /* 0x0000000000017941 */ /* 0x000fea0003800000 */
.L_x_142:
        /* <DEDUP_REMOVED lines=9> */
.L_x_145:
[----:B------:R-:W-:Y:S05]  /*4720*/  BSYNC B1 ;  /* 0x0000000000017941 */ /* 0x000fea0003800000 */
.L_x_144:
        /* <DEDUP_REMOVED lines=10> */
.L_x_147:
[----:B------:R-:W-:Y:S05]  /*47d0*/  BSYNC B1 ;  /* 0x0000000000017941 */ /* 0x000fea0003800000 */
.L_x_146:
        /* <DEDUP_REMOVED lines=10> */
.L_x_149:
[----:B------:R-:W-:Y:S05]  /*4880*/  BSYNC B1 ;  /* 0x0000000000017941 */ /* 0x000fea0003800000 */
.L_x_148:
        /* <DEDUP_REMOVED lines=9> */
.L_x_151:
[----:B------:R-:W-:Y:S05]  /*4920*/  BSYNC B1 ;  /* 0x0000000000017941 */ /* 0x000fea0003800000 */
.L_x_150:
        /* <DEDUP_REMOVED lines=9> */
.L_x_153:
[----:B------:R-:W-:Y:S05]  /*49c0*/  BSYNC B1 ;  /* 0x0000000000017941 */ /* 0x000fea0003800000 */
.L_x_152:
        /* <DEDUP_REMOVED lines=10> */
.L_x_155:
[----:B------:R-:W-:Y:S05]  /*4a70*/  BSYNC B1 ;  /* 0x0000000000017941 */ /* 0x000fea0003800000 */
.L_x_154:
        /* <DEDUP_REMOVED lines=10> */
.L_x_157:
[----:B------:R-:W-:Y:S05]  /*4b20*/  BSYNC B1 ;  /* 0x0000000000017941 */ /* 0x000fea0003800000 */
.L_x_156:
        /* <DEDUP_REMOVED lines=9> */
.L_x_159:
[----:B------:R-:W-:Y:S05]  /*4bc0*/  BSYNC B1 ;  /* 0x0000000000017941 */ /* 0x000fea0003800000 */
.L_x_158:
        /* <DEDUP_REMOVED lines=9> */
.L_x_161:
[----:B------:R-:W-:Y:S05]  /*4c60*/  BSYNC B1 ;  /* 0x0000000000017941 */ /* 0x000fea0003800000 */
.L_x_160:
        /* <DEDUP_REMOVED lines=10> */
.L_x_163:
[----:B------:R-:W-:Y:S05]  /*4d10*/  BSYNC B1 ;  /* 0x0000000000017941 */ /* 0x000fea0003800000 */
.L_x_162:
        /* <DEDUP_REMOVED lines=10> */
.L_x_165:
[----:B------:R-:W-:Y:S05]  /*4dc0*/  BSYNC B1 ;  /* 0x0000000000017941 */ /* 0x000fea0003800000 */
.L_x_164:
        /* <DEDUP_REMOVED lines=9> */
.L_x_167:
[----:B------:R-:W-:Y:S05]  /*4e60*/  BSYNC B1 ;  /* 0x0000000000017941 */ /* 0x000fea0003800000 */
.L_x_166:
        /* <DEDUP_REMOVED lines=9> */
.L_x_169:
[----:B------:R-:W-:Y:S05]  /*4f00*/  BSYNC B1 ;  /* 0x0000000000017941 */ /* 0x000fea0003800000 */
.L_x_168:
        /* <DEDUP_REMOVED lines=10> */
.L_x_171:
[----:B------:R-:W-:Y:S05]  /*4fb0*/  BSYNC B1 ;  /* 0x0000000000017941 */ /* 0x000fea0003800000 */
.L_x_170:
        /* <DEDUP_REMOVED lines=10> */
.L_x_173:
[----:B------:R-:W-:Y:S05]  /*5060*/  BSYNC B1 ;  /* 0x0000000000017941 */ /* 0x000fea0003800000 */
.L_x_172:
        /* <DEDUP_REMOVED lines=9> */
.L_x_175:
[----:B------:R-:W-:Y:S05]  /*5100*/  BSYNC B1 ;  /* 0x0000000000017941 */ /* 0x000fea0003800000 */
.L_x_174:
        /* <DEDUP_REMOVED lines=9> */
.L_x_177:
[----:B------:R-:W-:Y:S05]  /*51a0*/  BSYNC B1 ;  /* 0x0000000000017941 */ /* 0x000fea0003800000 */
.L_x_176:
        /* <DEDUP_REMOVED lines=10> */
.L_x_179:
[----:B------:R-:W-:Y:S05]  /*5250*/  BSYNC B1 ;  /* 0x0000000000017941 */ /* 0x000fea0003800000 */
.L_x_178:
        /* <DEDUP_REMOVED lines=10> */
.L_x_181:
[----:B------:R-:W-:Y:S05]  /*5300*/  BSYNC B1 ;  /* 0x0000000000017941 */ /* 0x000fea0003800000 */
.L_x_180:
        /* <DEDUP_REMOVED lines=9> */
.L_x_183:
[----:B------:R-:W-:Y:S05]  /*53a0*/  BSYNC B1 ;  /* 0x0000000000017941 */ /* 0x000fea0003800000 */
.L_x_182:
        /* <DEDUP_REMOVED lines=9> */
.L_x_185:
[----:B------:R-:W-:Y:S05]  /*5440*/  BSYNC B1 ;  /* 0x0000000000017941 */ /* 0x000fea0003800000 */
.L_x_184:
        /* <DEDUP_REMOVED lines=10> */
.L_x_187:
[----:B------:R-:W-:Y:S05]  /*54f0*/  BSYNC B1 ;  /* 0x0000000000017941 */ /* 0x000fea0003800000 */
.L_x_186:
        /* <DEDUP_REMOVED lines=10> */
.L_x_189:
[----:B------:R-:W-:Y:S05]  /*55a0*/  BSYNC B1 ;  /* 0x0000000000017941 */ /* 0x000fea0003800000 */
.L_x_188:
        /* <DEDUP_REMOVED lines=9> */
.L_x_191:
[----:B------:R-:W-:Y:S05]  /*5640*/  BSYNC B1 ;  /* 0x0000000000017941 */ /* 0x000fea0003800000 */
.L_x_190:
        /* <DEDUP_REMOVED lines=9> */
.L_x_193:
[----:B------:R-:W-:Y:S05]  /*56e0*/  BSYNC B1 ;  /* 0x0000000000017941 */ /* 0x000fea0003800000 */
.L_x_192:
        /* <DEDUP_REMOVED lines=10> */
.L_x_195:
[----:B------:R-:W-:Y:S05]  /*5790*/  BSYNC B1 ;  /* 0x0000000000017941 */ /* 0x000fea0003800000 */
.L_x_194:
        /* <DEDUP_REMOVED lines=10> */
.L_x_197:
[----:B------:R-:W-:Y:S05]  /*5840*/  BSYNC B1 ;  /* 0x0000000000017941 */ /* 0x000fea0003800000 */
.L_x_196:
        /* <DEDUP_REMOVED lines=9> */
.L_x_199:
[----:B------:R-:W-:Y:S05]  /*58e0*/  BSYNC B1 ;  /* 0x0000000000017941 */ /* 0x000fea0003800000 */
.L_x_198:
        /* <DEDUP_REMOVED lines=9> */
.L_x_201:
[----:B------:R-:W-:Y:S05]  /*5980*/  BSYNC B1 ;  /* 0x0000000000017941 */ /* 0x000fea0003800000 */
.L_x_200:
        /* <DEDUP_REMOVED lines=10> */
.L_x_203:
[----:B------:R-:W-:Y:S05]  /*5a30*/  BSYNC B1 ;  /* 0x0000000000017941 */ /* 0x000fea0003800000 */
.L_x_202:
        /* <DEDUP_REMOVED lines=10> */
.L_x_205:
[----:B------:R-:W-:Y:S05]  /*5ae0*/  BSYNC B1 ;  /* 0x0000000000017941 */ /* 0x000fea0003800000 */
.L_x_204:
        /* <DEDUP_REMOVED lines=9> */
.L_x_207:
[----:B------:R-:W-:Y:S05]  /*5b80*/  BSYNC B1 ;  /* 0x0000000000017941 */ /* 0x000fea0003800000 */
.L_x_206:
        /* <DEDUP_REMOVED lines=9> */
.L_x_209:
[----:B------:R-:W-:Y:S05]  /*5c20*/  BSYNC B1 ;  /* 0x0000000000017941 */ /* 0x000fea0003800000 */
.L_x_208:
        /* <DEDUP_REMOVED lines=10> */
.L_x_211:
[----:B------:R-:W-:Y:S05]  /*5cd0*/  BSYNC B1 ;  /* 0x0000000000017941 */ /* 0x000fea0003800000 */
.L_x_210:
        /* <DEDUP_REMOVED lines=10> */
.L_x_213:
[----:B------:R-:W-:Y:S05]  /*5d80*/  BSYNC B1 ;  /* 0x0000000000017941 */ /* 0x000fea0003800000 */
.L_x_212:
        /* <DEDUP_REMOVED lines=9> */
.L_x_215:
[----:B------:R-:W-:Y:S05]  /*5e20*/  BSYNC B1 ;  /* 0x0000000000017941 */ /* 0x000fea0003800000 */
.L_x_214:
        /* <DEDUP_REMOVED lines=9> */
.L_x_217:
[----:B------:R-:W-:Y:S05]  /*5ec0*/  BSYNC B1 ;  /* 0x0000000000017941 */ /* 0x000fea0003800000 */
.L_x_216:
        /* <DEDUP_REMOVED lines=10> */
.L_x_219:
[----:B------:R-:W-:Y:S05]  /*5f70*/  BSYNC B1 ;  /* 0x0000000000017941 */ /* 0x000fea0003800000 */
.L_x_218:
        /* <DEDUP_REMOVED lines=10> */
.L_x_221:
[----:B------:R-:W-:Y:S05]  /*6020*/  BSYNC B1 ;  /* 0x0000000000017941 */ /* 0x000fea0003800000 */
.L_x_220:
        /* <DEDUP_REMOVED lines=9> */
.L_x_223:
[----:B------:R-:W-:Y:S05]  /*60c0*/  BSYNC B1 ;  /* 0x0000000000017941 */ /* 0x000fea0003800000 */
.L_x_222:
        /* <DEDUP_REMOVED lines=9> */
.L_x_225:
[----:B------:R-:W-:Y:S05]  /*6160*/  BSYNC B1 ;  /* 0x0000000000017941 */ /* 0x000fea0003800000 */
.L_x_224:
        /* <DEDUP_REMOVED lines=10> */
.L_x_227:
[----:B------:R-:W-:Y:S05]  /*6210*/  BSYNC B1 ;  /* 0x0000000000017941 */ /* 0x000fea0003800000 */
.L_x_226:
        /* <DEDUP_REMOVED lines=10> */
.L_x_229:
[----:B------:R-:W-:Y:S05]  /*62c0*/  BSYNC B1 ;  /* 0x0000000000017941 */ /* 0x000fea0003800000 */
.L_x_228:
        /* <DEDUP_REMOVED lines=9> */
.L_x_231:
[----:B------:R-:W-:Y:S05]  /*6360*/  BSYNC B1 ;  /* 0x0000000000017941 */ /* 0x000fea0003800000 */
.L_x_230:
        /* <DEDUP_REMOVED lines=9> */
.L_x_233:
[----:B------:R-:W-:Y:S05]  /*6400*/  BSYNC B1 ;  /* 0x0000000000017941 */ /* 0x000fea0003800000 */
.L_x_232:
        /* <DEDUP_REMOVED lines=10> */
.L_x_235:
[----:B------:R-:W-:Y:S05]  /*64b0*/  BSYNC B1 ;  /* 0x0000000000017941 */ /* 0x000fea0003800000 */
.L_x_234:
        /* <DEDUP_REMOVED lines=10> */
.L_x_237:
[----:B------:R-:W-:Y:S05]  /*6560*/  BSYNC B1 ;  /* 0x0000000000017941 */ /* 0x000fea0003800000 */
.L_x_236:
        /* <DEDUP_REMOVED lines=9> */
.L_x_239:
[----:B------:R-:W-:Y:S05]  /*6600*/  BSYNC B1 ;  /* 0x0000000000017941 */ /* 0x000fea0003800000 */
.L_x_238:
        /* <DEDUP_REMOVED lines=9> */
.L_x_241:
[----:B------:R-:W-:Y:S05]  /*66a0*/  BSYNC B1 ;  /* 0x0000000000017941 */ /* 0x000fea0003800000 */
.L_x_240:
        /* <DEDUP_REMOVED lines=10> */
.L_x_243:
[----:B------:R-:W-:Y:S05]  /*6750*/  BSYNC B1 ;  /* 0x0000000000017941 */ /* 0x000fea0003800000 */
.L_x_242:
        /* <DEDUP_REMOVED lines=10> */
.L_x_245:
[----:B------:R-:W-:Y:S05]  /*6800*/  BSYNC B1 ;  /* 0x0000000000017941 */ /* 0x000fea0003800000 */
.L_x_244:
        /* <DEDUP_REMOVED lines=9> */
.L_x_247:
[----:B------:R-:W-:Y:S05]  /*68a0*/  BSYNC B1 ;  /* 0x0000000000017941 */ /* 0x000fea0003800000 */
.L_x_246:
        /* <DEDUP_REMOVED lines=9> */
.L_x_249:
[----:B------:R-:W-:Y:S05]  /*6940*/  BSYNC B1 ;  /* 0x0000000000017941 */ /* 0x000fea0003800000 */
.L_x_248:
        /* <DEDUP_REMOVED lines=10> */
.L_x_251:
[----:B------:R-:W-:Y:S05]  /*69f0*/  BSYNC B1 ;  /* 0x0000000000017941 */ /* 0x000fea0003800000 */
.L_x_250:
        /* <DEDUP_REMOVED lines=10> */
.L_x_253:
[----:B------:R-:W-:Y:S05]  /*6aa0*/  BSYNC B1 ;  /* 0x0000000000017941 */ /* 0x000fea0003800000 */
.L_x_252:
        /* <DEDUP_REMOVED lines=9> */
.L_x_255:
[----:B------:R-:W-:Y:S05]  /*6b40*/  BSYNC B1 ;  /* 0x0000000000017941 */ /* 0x000fea0003800000 */
.L_x_254:
        /* <DEDUP_REMOVED lines=9> */
.L_x_257:
[----:B------:R-:W-:Y:S05]  /*6be0*/  BSYNC B1 ;  /* 0x0000000000017941 */ /* 0x000fea0003800000 */
.L_x_256:
        /* <DEDUP_REMOVED lines=10> */
.L_x_259:
[----:B------:R-:W-:Y:S05]  /*6c90*/  BSYNC B1 ;  /* 0x0000000000017941 */ /* 0x000fea0003800000 */
.L_x_258:
        /* <DEDUP_REMOVED lines=10> */
.L_x_261:
[----:B------:R-:W-:Y:S05]  /*6d40*/  BSYNC B1 ;  /* 0x0000000000017941 */ /* 0x000fea0003800000 */
.L_x_260:
        /* <DEDUP_REMOVED lines=9> */
.L_x_263:
[----:B------:R-:W-:Y:S05]  /*6de0*/  BSYNC B1 ;  /* 0x0000000000017941 */ /* 0x000fea0003800000 */
.L_x_262:
        /* <DEDUP_REMOVED lines=9> */
.L_x_265:
[----:B------:R-:W-:Y:S05]  /*6e80*/  BSYNC B1 ;  /* 0x0000000000017941 */ /* 0x000fea0003800000 */
.L_x_264:
        /* <DEDUP_REMOVED lines=10> */
.L_x_267:
[----:B------:R-:W-:Y:S05]  /*6f30*/  BSYNC B1 ;  /* 0x0000000000017941 */ /* 0x000fea0003800000 */
.L_x_266:
        /* <DEDUP_REMOVED lines=10> */
.L_x_269:
[----:B------:R-:W-:Y:S05]  /*6fe0*/  BSYNC B1 ;  /* 0x0000000000017941 */ /* 0x000fea0003800000 */
.L_x_268:
        /* <DEDUP_REMOVED lines=9> */
.L_x_271:
[----:B------:R-:W-:Y:S05]  /*7080*/  BSYNC B1 ;  /* 0x0000000000017941 */ /* 0x000fea0003800000 */
.L_x_270:
        /* <DEDUP_REMOVED lines=9> */
.L_x_273:
[----:B------:R-:W-:Y:S05]  /*7120*/  BSYNC B1 ;  /* 0x0000000000017941 */ /* 0x000fea0003800000 */
.L_x_272:
        /* <DEDUP_REMOVED lines=10> */
.L_x_275:
[----:B------:R-:W-:Y:S05]  /*71d0*/  BSYNC B1 ;  /* 0x0000000000017941 */ /* 0x000fea0003800000 */
.L_x_274:
        /* <DEDUP_REMOVED lines=10> */
.L_x_277:
[----:B------:R-:W-:Y:S05]  /*7280*/  BSYNC B1 ;  /* 0x0000000000017941 */ /* 0x000fea0003800000 */
.L_x_276:
[----:B01--45:R-:W-:Y:S01]  /*7290*/  HADD2.F32 R6, -RZ, R152.H0_H0 ;  /* 0x20000098ff067230 */ /* 0x033fe20000004100 */
        /* <DEDUP_REMOVED lines=8> */
.L_x_279:
[----:B------:R-:W-:Y:S05]  /*7320*/  BSYNC B1 ;  /* 0x0000000000017941 */ /* 0x000fea0003800000 */
.L_x_278:
[----:B0-2--5:R-:W-:Y:S01]  /*7330*/  HADD2.F32 R4, -RZ, R152.H0_H0 ;  /* 0x20000098ff047230 */ /* 0x025fe20000004100 */
[----:B------:R-:W-:Y:S01]  /*7340*/  ISETP.GT.AND P0, PT, R0, 0x8, P0 ;  /* 0x000000080000780c */ /* 0x000fe20000704270 */
[----:B------:R-:W-:Y:S01]  /*7350*/  @P1 IMAD.MOV.U32 R5, RZ, RZ, R11 ;  /* 0x000000ffff051224 */ /* 0x000fe200078e000b */
[----:B------:R-:W-:Y:S02]  /*7360*/  BSSY B1, `(.L_x_280) ;  /* 0x0000008000017945 */ /* 0x000fe40003800000 */
[----:B------:R-:W-:Y:S01]  /*7370*/  FMUL R3, R4, R155 ;  /* 0x0000009b04037220 */ /* 0x000fe20000400000 */
[----:B------:R-:W-:-:S03]  /*7380*/  @P1 IMAD.MOV.U32 R4, RZ, RZ, R10 ;  /* 0x000000ffff041224 */ /* 0x000fc600078e000a */
[----:B------:R-:W-:-:S05]  /*7390*/  FFMA R3, R150, R154, R3 ;  /* 0x0000009a96037223 */ /* 0x000fca0000000003 */
[----:B------:R-:W-:-:S05]  /*73a0*/  F2FP.F16.F32.PACK_AB R3, RZ, R3 ;  /* 0x00000003ff03723e */ /* 0x000fca00000000ff */
[----:B------:R0:W-:Y:S01]  /*73b0*/  @P1 STG.E.U16 desc[UR36][R4.64+0x1f0], R3 ;  /* 0x0001f00304001986 */ /* 0x0001e2000c101524 */
[----:B------:R-:W-:Y:S05]  /*73c0*/  @!P0 BRA `(.L_x_281) ;  /* 0x0000000000048947 */ /* 0x000fea0003800000 */
[----:B------:R2:W5:Y:S02]  /*73d0*/  LDG.E.LTC128B.U16 R152, desc[UR36][R8.64+0x1f2] ;  /* 0x0001f22408987981 */ /* 0x000564000c1e1520 */
.L_x_281:
[----:B------:R-:W-:Y:S05]  /*73e0*/  BSYNC B1 ;  /* 0x0000000000017941 */ /* 0x000fea0003800000 */
.L_x_280:
[----:B------:R-:W-:Y:S05]  /*73f0*/  @!P0 BRA `(.L_x_282) ;  /* 0x0000002400308947 */ /* 0x000fea0003800000 */
[----:B-----5:R-:W-:-:S05]  /*7400*/  HADD2.F32 R152, -RZ, R152.H0_H0 ;  /* 0x20000098ff987230 */ /* 0x020fca0000004100 */
[----:B------:R-:W-:-:S04]  /*7410*/  FMUL R152, R152, R155 ;  /* 0x0000009b98987220 */ /* 0x000fc80000400000 */
[----:B------:R-:W-:-:S05]  /*7420*/  FFMA R152, R151, R154, R152 ;  /* 0x0000009a97987223 */ /* 0x000fca0000000098 */
[----:B------:R-:W-:-:S05]  /*7430*/  F2FP.F16.F32.PACK_AB R152, RZ, R152 ;  /* 0x00000098ff98723e */ /* 0x000fca00000000ff */
[----:B------:R4:W-:Y:S01]  /*7440*/  STG.E.U16 desc[UR36][R10.64+0x1f2], R152 ;  /* 0x0001f2980a007986 */ /* 0x0009e2000c101524 */
[----:B------:R-:W-:Y:S05]  /*7450*/  BRA `(.L_x_282) ;  /* 0x0000002400187947 */ /* 0x000fea0003800000 */
.L_x_29:
[----:B------:R-:W-:Y:S01]  /*7460*/  ISETP.GT.AND P0, PT, R3, 0x1, PT ;  /* 0x000000010300780c */ /* 0x000fe20003f04270 */
[----:B------:R-:W-:Y:S01]  /*7470*/  ULDC.64 UR4, c[0x0][0x5c0] ;  /* 0x0001700000047ab9 */ /* 0x000fe20000000a00 */
[-C--:B------:R-:W-:Y:S01]  /*7480*/  FMUL R24, R24, R154.reuse ;  /* 0x0000009a18187220 */ /* 0x080fe20000400000 */
[-C--:B------:R-:W-:Y:S01]  /*7490*/  FMUL R25, R25, R154.reuse ;  /* 0x0000009a19197220 */ /* 0x080fe20000400000 */
[----:B------:R-:W-:Y:S01]  /*74a0*/  ISETP.GT.AND P3, PT, R0, RZ, P0 ;  /* 0x000000ff0000720c */ /* 0x000fe20000764270 */
[-C--:B------:R-:W-:Y:S01]  /*74b0*/  FMUL R26, R26, R154.reuse ;  /* 0x0000009a1a1a7220 */ /* 0x080fe20000400000 */
[----:B------:R-:W-:Y:S01]  /*74c0*/  LEA R4, P4, R160, UR4, 0x1 ;  /* 0x00000004a0047c11 */ /* 0x000fe2000f8808ff */
[----:B------:R-:W-:Y:S01]  /*74d0*/  FMUL R27, R27, R154 ;  /* 0x0000009a1b1b7220 */ /* 0x000fe20000400000 */
[----:B------:R-:W-:Y:S01]  /*74e0*/  F2FP.F16.F32.PACK_AB R24, RZ, R24 ;  /* 0x00000018ff18723e */ /* 0x000fe200000000ff */
[-C--:B------:R-:W-:Y:S01]  /*74f0*/  FMUL R28, R28, R154.reuse ;  /* 0x0000009a1c1c7220 */ /* 0x080fe20000400000 */
[----:B------:R-:W-:Y:S01]  /*7500*/  LEA.HI.X R5, R160, UR5, R169, 0x1, P4 ;  /* 0x00000005a0057c11 */ /* 0x000fe2000a0f0ca9 */
[-C--:B------:R-:W-:Y:S01]  /*7510*/  FMUL R29, R29, R154.reuse ;  /* 0x0000009a1d1d7220 */ /* 0x080fe20000400000 */
[----:B------:R-:W-:Y:S01]  /*7520*/  F2FP.F16.F32.PACK_AB R25, RZ, R25 ;  /* 0x00000019ff19723e */ /* 0x000fe200000000ff */
[-C--:B------:R-:W-:Y:S01]  /*7530*/  FMUL R30, R30, R154.reuse ;  /* 0x0000009a1e1e7220 */ /* 0x080fe20000400000 */
[----:B------:R-:W-:Y:S01]  /*7540*/  SHF.L.U64.HI R11, R10, 0x4, R11 ;  /* 0x000000040a0b7819 */ /* 0x000fe2000001020b */
[----:B------:R-:W-:Y:S01]  /*7550*/  @P1 STG.E.U16 desc[UR36][R4.64], R24 ;  /* 0x0000001804001986 */ /* 0x000fe2000c101524 */
[----:B------:R-:W-:Y:S01]  /*7560*/  ISETP.GT.AND P1, PT, R3, 0x8, PT ;  /* 0x000000080300780c */ /* 0x000fe20003f24270 */
[----:B------:R-:W-:Y:S01]  /*7570*/  FMUL R31, R31, R154 ;  /* 0x0000009a1f1f7220 */ /* 0x000fe20000400000 */
[----:B------:R-:W-:Y:S01]  /*7580*/  ISETP.GT.AND P4, PT, R0, 0x8, P0 ;  /* 0x000000080000780c */ /* 0x000fe20000784270 */
[----:B------:R-:W-:Y:S01]  /*7590*/  @P3 STG.E.U16 desc[UR36][R4.64+0x2], R25 ;  /* 0x0000021904003986 */ /* 0x000fe2000c101524 */
[----:B------:R-:W-:Y:S01]  /*75a0*/  LEA R6, P3, R10, R4, 0x4 ;  /* 0x000000040a067211 */ /* 0x000fe200078620ff */
[-C--:B------:R-:W-:Y:S01]  /*75b0*/  FMUL R32, R32, R154.reuse ;  /* 0x0000009a20207220 */ /* 0x080fe20000400000 */
[C---:B------:R-:W-:Y:S01]  /*75c0*/  ISETP.GT.AND P2, PT, R0.reuse, 0x8, P2 ;  /* 0x000000080000780c */ /* 0x040fe20001744270 */
[-C--:B------:R-:W-:Y:S01]  /*75d0*/  FMUL R33, R33, R154.reuse ;  /* 0x0000009a21217220 */ /* 0x080fe20000400000 */
[----:B------:R-:W-:Y:S01]  /*75e0*/  ISETP.GT.AND P0, PT, R3, 0x9, PT ;  /* 0x000000090300780c */ /* 0x000fe20003f04270 */
[----:B------:R-:W-:Y:S01]  /*75f0*/  IMAD.X R7, R11, 0x1, R5, P3 ;  /* 0x000000010b077824 */ /* 0x000fe200018e0605 */
[----:B------:R-:W-:Y:S01]  /*7600*/  ISETP.GT.AND P5, PT, R0, RZ, P1 ;  /* 0x000000ff0000720c */ /* 0x000fe20000fa4270 */
[-C--:B------:R-:W-:Y:S01]  /*7610*/  FMUL R34, R34, R154.reuse ;  /* 0x0000009a22227220 */ /* 0x080fe20000400000 */
[----:B------:R-:W-:Y:S01]  /*7620*/  ISETP.GT.AND P3, PT, R0, RZ, P0 ;  /* 0x000000ff0000720c */ /* 0x000fe20000764270 */
[----:B------:R-:W-:Y:S01]  /*7630*/  FMUL R35, R35, R154 ;  /* 0x0000009a23237220 */ /* 0x000fe20000400000 */
[----:B------:R-:W-:Y:S01]  /*7640*/  F2FP.F16.F32.PACK_AB R26, RZ, R26 ;  /* 0x0000001aff1a723e */ /* 0x000fe200000000ff */
[-C--:B------:R-:W-:Y:S01]  /*7650*/  FMUL R36, R36, R154.reuse ;  /* 0x0000009a24247220 */ /* 0x080fe20000400000 */
[----:B------:R-:W-:Y:S01]  /*7660*/  F2FP.F16.F32.PACK_AB R27, RZ, R27 ;  /* 0x0000001bff1b723e */ /* 0x000fe200000000ff */
[----:B------:R-:W-:Y:S01]  /*7670*/  FMUL R37, R37, R154 ;  /* 0x0000009a25257220 */ /* 0x000fe20000400000 */
[----:B------:R-:W-:Y:S01]  /*7680*/  F2FP.F16.F32.PACK_AB R28, RZ, R28 ;  /* 0x0000001cff1c723e */ /* 0x000fe200000000ff */
[----:B------:R-:W-:Y:S01]  /*7690*/  @P2 STG.E.U16 desc[UR36][R6.64], R26 ;  /* 0x0000001a06002986 */ /* 0x000fe2000c101524 */
[----:B------:R-:W-:Y:S01]  /*76a0*/  F2FP.F16.F32.PACK_AB R29, RZ, R29 ;  /* 0x0000001dff1d723e */ /* 0x000fe200000000ff */
[-C--:B------:R-:W-:Y:S01]  /*76b0*/  FMUL R38, R38, R154.reuse ;  /* 0x0000009a26267220 */ /* 0x080fe20000400000 */
[C---:B------:R-:W-:Y:S01]  /*76c0*/  ISETP.GT.AND P2, PT, R0.reuse, 0x8, P1 ;  /* 0x000000080000780c */ /* 0x040fe20000f44270 */
[----:B------:R-:W-:Y:S01]  /*76d0*/  @P4 STG.E.U16 desc[UR36][R6.64+0x2], R27 ;  /* 0x0000021b06004986 */ /* 0x000fe2000c101524 */
[----:B------:R-:W-:Y:S01]  /*76e0*/  ISETP.GT.AND P1, PT, R3, 0x10, PT ;  /* 0x000000100300780c */ /* 0x000fe20003f24270 */
[----:B------:R-:W-:Y:S01]  /*76f0*/  FMUL R39, R39, R154 ;  /* 0x0000009a27277220 */ /* 0x000fe20000400000 */
[----:B------:R-:W-:Y:S01]  /*7700*/  F2FP.F16.F32.PACK_AB R30, RZ, R30 ;  /* 0x0000001eff1e723e */ /* 0x000fe200000000ff */
[----:B------:R-:W-:Y:S01]  /*7710*/  @P5 STG.E.U16 desc[UR36][R4.64+0x10], R28 ;  /* 0x0000101c04005986 */ /* 0x000fe2000c101524 */
[----:B------:R-:W-:Y:S01]  /*7720*/  ISETP.GT.AND P4, PT, R0, RZ, P1 ;  /* 0x000000ff0000720c */ /* 0x000fe20000f84270 */
[-C--:B------:R-:W-:Y:S01]  /*7730*/  FMUL R40, R40, R154.reuse ;  /* 0x0000009a28287220 */ /* 0x080fe20000400000 */
[----:B------:R-:W-:Y:S01]  /*7740*/  F2FP.F16.F32.PACK_AB R31, RZ, R31 ;  /* 0x0000001fff1f723e */ /* 0x000fe200000000ff */
[----:B------:R-:W-:Y:S01]  /*7750*/  @P3 STG.E.U16 desc[UR36][R4.64+0x12], R29 ;  /* 0x0000121d04003986 */ /* 0x000fe2000c101524 */
[----:B------:R-:W-:Y:S01]  /*7760*/  ISETP.GT.AND P3, PT, R0, 0x8, P0 ;  /* 0x000000080000780c */ /* 0x000fe20000764270 */
[----:B------:R-:W-:Y:S01]  /*7770*/  FMUL R41, R41, R154 ;  /* 0x0000009a29297220 */ /* 0x000fe20000400000 */
[----:B------:R-:W-:Y:S01]  /*7780*/  ISETP.GT.AND P0, PT, R3, 0x11, PT ;  /* 0x000000110300780c */ /* 0x000fe20003f04270 */
[----:B------:R-:W-:Y:S01]  /*7790*/  @P2 STG.E.U16 desc[UR36][R6.64+0x10], R30 ;  /* 0x0000101e06002986 */ /* 0x000fe2000c101524 */
[----:B------:R-:W-:Y:S01]  /*77a0*/  F2FP.F16.F32.PACK_AB R32, RZ, R32 ;  /* 0x00000020ff20723e */ /* 0x000fe200000000ff */
[-C--:B------:R-:W-:Y:S01]  /*77b0*/  FMUL R42, R42, R154.reuse ;  /* 0x0000009a2a2a7220 */ /* 0x080fe20000400000 */
[C---:B------:R-:W-:Y:S01]  /*77c0*/  ISETP.GT.AND P5, PT, R0.reuse, RZ, P0 ;  /* 0x000000ff0000720c */ /* 0x040fe200007a4270 */
[-C--:B------:R-:W-:Y:S01]  /*77d0*/  FMUL R43, R43, R154.reuse ;  /* 0x0000009a2b2b7220 */ /* 0x080fe20000400000 */
[----:B------:R-:W-:Y:S01]  /*77e0*/  ISETP.GT.AND P2, PT, R0, 0x8, P1 ;  /* 0x000000080000780c */ /* 0x000fe20000f44270 */
[-C--:B------:R-:W-:Y:S01]  /*77f0*/  FMUL R44, R44, R154.reuse ;  /* 0x0000009a2c2c7220 */ /* 0x080fe20000400000 */
[----:B------:R-:W-:Y:S01]  /*7800*/  ISETP.GT.AND P1, PT, R3, 0x18, PT ;  /* 0x000000180300780c */ /* 0x000fe20003f24270 */
[-C--:B------:R-:W-:Y:S01]  /*7810*/  FMUL R45, R45, R154.reuse ;  /* 0x0000009a2d2d7220 */ /* 0x080fe20000400000 */
[----:B------:R-:W-:Y:S01]  /*7820*/  F2FP.F16.F32.PACK_AB R33, RZ, R33 ;  /* 0x00000021ff21723e */ /* 0x000fe200000000ff */
[----:B------:R-:W-:Y:S01]  /*7830*/  @P3 STG.E.U16 desc[UR36][R6.64+0x12], R31 ;  /* 0x0000121f06003986 */ /* 0x000fe2000c101524 */
[----:B------:R-:W-:Y:S01]  /*7840*/  ISETP.GT.AND P3, PT, R0, 0x8, P0 ;  /* 0x000000080000780c */ /* 0x000fe20000764270 */
[-C--:B------:R-:W-:Y:S01]  /*7850*/  FMUL R46, R46, R154.reuse ;  /* 0x0000009a2e2e7220 */ /* 0x080fe20000400000 */
[----:B------:R-:W-:Y:S01]  /*7860*/  ISETP.GT.AND P0, PT, R3, 0x19, PT ;  /* 0x000000190300780c */ /* 0x000fe20003f04270 */
[----:B------:R-:W-:Y:S01]  /*7870*/  @P4 STG.E.U16 desc[UR36][R4.64+0x20], R32 ;  /* 0x0000202004004986 */ /* 0x000fe2000c101524 */
[C---:B------:R-:W-:Y:S01]  /*7880*/  ISETP.GT.AND P4, PT, R0.reuse, RZ, P1 ;  /* 0x000000ff0000720c */ /* 0x040fe20000f84270 */
[----:B------:R-:W-:Y:S01]  /*7890*/  FMUL R47, R47, R154 ;  /* 0x0000009a2f2f7220 */ /* 0x000fe20000400000 */
[----:B------:R-:W-:Y:S01]  /*78a0*/  F2FP.F16.F32.PACK_AB R34, RZ, R34 ;  /* 0x00000022ff22723e */ /* 0x000fe200000000ff */
[----:B------:R-:W-:Y:S01]  /*78b0*/  @P5 STG.E.U16 desc[UR36][R4.64+0x22], R33 ;  /* 0x0000222104005986 */ /* 0x000fe2000c101524 */
[----:B------:R-:W-:Y:S01]  /*78c0*/  ISETP.GT.AND P5, PT, R0, RZ, P0 ;  /* 0x000000ff0000720c */ /* 0x000fe200007a4270 */
[----:B------:R-:W-:Y:S01]  /*78d0*/  FMUL R48, R48, R154 ;  /* 0x0000009a30307220 */ /* 0x000fe20000400000 */
[----:B------:R-:W-:Y:S01]  /*78e0*/  F2FP.F16.F32.PACK_AB R35, RZ, R35 ;  /* 0x00000023ff23723e */ /* 0x000fe200000000ff */
[----:B------:R-:W-:Y:S01]  /*78f0*/  @P2 STG.E.U16 desc[UR36][R6.64+0x20], R34 ;  /* 0x0000202206002986 */ /* 0x000fe2000c101524 */
[----:B------:R-:W-:Y:S01]  /*7900*/  F2FP.F16.F32.PACK_AB R36, RZ, R36 ;  /* 0x00000024ff24723e */ /* 0x000fe200000000ff */
[-C--:B------:R-:W-:Y:S01]  /*7910*/  FMUL R49, R49, R154.reuse ;  /* 0x0000009a31317220 */ /* 0x080fe20000400000 */
[----:B------:R-:W-:Y:S01]  /*7920*/  ISETP.GT.AND P2, PT, R0, 0x8, P1 ;  /* 0x000000080000780c */ /* 0x000fe20000f44270 */
[----:B------:R-:W-:Y:S01]  /*7930*/  @P3 STG.E.U16 desc[UR36][R6.64+0x22], R35 ;  /* 0x0000222306003986 */ /* 0x000fe2000c101524 */
[----:B------:R-:W-:Y:S01]  /*7940*/  ISETP.GT.AND P1, PT, R3, 0x20, PT ;  /* 0x000000200300780c */ /* 0x000fe20003f24270 */
[-C--:B------:R-:W-:Y:S01]  /*7950*/  FMUL R50, R50, R154.reuse ;  /* 0x0000009a32327220 */ /* 0x080fe20000400000 */
[----:B------:R-:W-:Y:S01]  /*7960*/  F2FP.F16.F32.PACK_AB R37, RZ, R37 ;  /* 0x00000025ff25723e */ /* 0x000fe200000000ff */
[----:B------:R-:W-:Y:S01]  /*7970*/  @P4 STG.E.U16 desc[UR36][R4.64+0x30], R36 ;  /* 0x0000302404004986 */ /* 0x000fe2000c101524 */
[C---:B------:R-:W-:Y:S01]  /*7980*/  ISETP.GT.AND P3, PT, R0.reuse, 0x8, P0 ;  /* 0x000000080000780c */ /* 0x040fe20000764270 */
[-C--:B------:R-:W-:Y:S01]  /*7990*/  FMUL R51, R51, R154.reuse ;  /* 0x0000009a33337220 */ /* 0x080fe20000400000 */
[----:B------:R-:W-:Y:S01]  /*79a0*/  ISETP.GT.AND P0, PT, R3, 0x21, PT ;  /* 0x000000210300780c */ /* 0x000fe20003f04270 */
[----:B------:R-:W-:Y:S01]  /*79b0*/  @P5 STG.E.U16 desc[UR36][R4.64+0x32], R37 ;  /* 0x0000322504005986 */ /* 0x000fe2000c101524 */
[----:B------:R-:W-:Y:S01]  /*79c0*/  ISETP.GT.AND P4, PT, R0, RZ, P1 ;  /* 0x000000ff0000720c */ /* 0x000fe20000f84270 */
[----:B------:R-:W-:Y:S01]  /*79d0*/  FMUL R52, R52, R154 ;  /* 0x0000009a34347220 */ /* 0x000fe20000400000 */
[----:B------:R-:W-:Y:S01]  /*79e0*/  F2FP.F16.F32.PACK_AB R38, RZ, R38 ;  /* 0x00000026ff26723e */ /* 0x000fe200000000ff */
[-C--:B------:R-:W-:Y:S01]  /*79f0*/  FMUL R53, R53, R154.reuse ;  /* 0x0000009a35357220 */ /* 0x080fe20000400000 */
        /* <DEDUP_REMOVED lines=325> */
[----:B------:R-:W-:Y:S01]  /*8e50*/  FMUL R151, R151, R154 ;  /* 0x0000009a97977220 */ /* 0x000fe20000400000 */
[----:B------:R-:W-:Y:S01]  /*8e60*/  ISETP.GT.AND P2, PT, R0, 0x8, P1 ;  /* 0x000000080000780c */ /* 0x000fe20000f44270 */
[----:B------:R-:W-:Y:S01]  /*8e70*/  @P3 STG.E.U16 desc[UR36][R6.64+0x132], R103 ;  /* 0x0001326706003986 */ /* 0x000fe2000c101524 */
[----:B------:R-:W-:-:S02]  /*8e80*/  ISETP.GT.AND P1, PT, R3, 0xa8, PT ;  /* 0x000000a80300780c */ /* 0x000fc40003f24270 */
[----:B------:R-:W-:Y:S01]  /*8e90*/  F2FP.F16.F32.PACK_AB R105, RZ, R105 ;  /* 0x00000069ff69723e */ /* 0x000fe200000000ff */
[----:B------:R-:W-:Y:S01]  /*8ea0*/  @P4 STG.E.U16 desc[UR36][R4.64+0x140], R104 ;  /* 0x0001406804004986 */ /* 0x000fe2000c101524 */
[C---:B------:R-:W-:Y:S02]  /*8eb0*/  ISETP.GT.AND P3, PT, R0.reuse, 0x8, P0 ;  /* 0x000000080000780c */ /* 0x040fe40000764270 */
[----:B------:R-:W-:Y:S01]  /*8ec0*/  ISETP.GT.AND P0, PT, R3, 0xa9, PT ;  /* 0x000000a90300780c */ /* 0x000fe20003f04270 */
[----:B------:R-:W-:Y:S01]  /*8ed0*/  @P5 STG.E.U16 desc[UR36][R4.64+0x142], R105 ;  /* 0x0001426904005986 */ /* 0x000fe2000c101524 */
[C---:B------:R-:W-:Y:S02]  /*8ee0*/  ISETP.GT.AND P4, PT, R0.reuse, RZ, P1 ;  /* 0x000000ff0000720c */ /* 0x040fe40000f84270 */
[----:B------:R-:W-:Y:S02]  /*8ef0*/  F2FP.F16.F32.PACK_AB R106, RZ, R106 ;  /* 0x0000006aff6a723e */ /* 0x000fe400000000ff */
[----:B------:R-:W-:-:S02]  /*8f00*/  ISETP.GT.AND P5, PT, R0, RZ, P0 ;  /* 0x000000ff0000720c */ /* 0x000fc400007a4270 */
[----:B------:R-:W-:Y:S01]  /*8f10*/  F2FP.F16.F32.PACK_AB R107, RZ, R107 ;  /* 0x0000006bff6b723e */ /* 0x000fe200000000ff */
[----:B------:R-:W-:Y:S01]  /*8f20*/  @P2 STG.E.U16 desc[UR36][R6.64+0x140], R106 ;  /* 0x0001406a06002986 */ /* 0x000fe2000c101524 */
[----:B------:R-:W-:Y:S02]  /*8f30*/  F2FP.F16.F32.PACK_AB R108, RZ, R108 ;  /* 0x0000006cff6c723e */ /* 0x000fe400000000ff */
[C---:B------:R-:W-:Y:S01]  /*8f40*/  ISETP.GT.AND P2, PT, R0.reuse, 0x8, P1 ;  /* 0x000000080000780c */ /* 0x040fe20000f44270 */
[----:B------:R-:W-:Y:S01]  /*8f50*/  @P3 STG.E.U16 desc[UR36][R6.64+0x142], R107 ;  /* 0x0001426b06003986 */ /* 0x000fe2000c101524 */
[----:B------:R-:W-:Y:S02]  /*8f60*/  ISETP.GT.AND P1, PT, R3, 0xb0, PT ;  /* 0x000000b00300780c */ /* 0x000fe40003f24270 */
[----:B------:R-:W-:Y:S01]  /*8f70*/  F2FP.F16.F32.PACK_AB R109, RZ, R109 ;  /* 0x0000006dff6d723e */ /* 0x000fe200000000ff */
[----:B------:R-:W-:Y:S01]  /*8f80*/  @P4 STG.E.U16 desc[UR36][R4.64+0x150], R108 ;  /* 0x0001506c04004986 */ /* 0x000fe2000c101524 */
[----:B------:R-:W-:-:S02]  /*8f90*/  ISETP.GT.AND P3, PT, R0, 0x8, P0 ;  /* 0x000000080000780c */ /* 0x000fc40000764270 */
[----:B------:R-:W-:Y:S01]  /*8fa0*/  ISETP.GT.AND P0, PT, R3, 0xb1, PT ;  /* 0x000000b10300780c */ /* 0x000fe20003f04270 */
[----:B------:R-:W-:Y:S01]  /*8fb0*/  @P5 STG.E.U16 desc[UR36][R4.64+0x152], R109 ;  /* 0x0001526d04005986 */ /* 0x000fe2000c101524 */
[C---:B------:R-:W-:Y:S02]  /*8fc0*/  ISETP.GT.AND P4, PT, R0.reuse, RZ, P1 ;  /* 0x000000ff0000720c */ /* 0x040fe40000f84270 */
[----:B------:R-:W-:Y:S02]  /*8fd0*/  F2FP.F16.F32.PACK_AB R110, RZ, R110 ;  /* 0x0000006eff6e723e */ /* 0x000fe400000000ff */
[----:B------:R-:W-:Y:S02]  /*8fe0*/  ISETP.GT.AND P5, PT, R0, RZ, P0 ;  /* 0x000000ff0000720c */ /* 0x000fe400007a4270 */
[----:B------:R-:W-:Y:S01]  /*8ff0*/  F2FP.F16.F32.PACK_AB R111, RZ, R111 ;  /* 0x0000006fff6f723e */ /* 0x000fe200000000ff */
[----:B------:R-:W-:Y:S01]  /*9000*/  @P2 STG.E.U16 desc[UR36][R6.64+0x150], R110 ;  /* 0x0001506e06002986 */ /* 0x000fe2000c101524 */
[----:B------:R-:W-:-:S02]  /*9010*/  F2FP.F16.F32.PACK_AB R112, RZ, R112 ;  /* 0x00000070ff70723e */ /* 0x000fc400000000ff */
[C---:B------:R-:W-:Y:S01]  /*9020*/  ISETP.GT.AND P2, PT, R0.reuse, 0x8, P1 ;  /* 0x000000080000780c */ /* 0x040fe20000f44270 */
[----:B------:R-:W-:Y:S01]  /*9030*/  @P3 STG.E.U16 desc[UR36][R6.64+0x152], R111 ;  /* 0x0001526f06003986 */ /* 0x000fe2000c101524 */
[C---:B------:R-:W-:Y:S02]  /*9040*/  ISETP.GT.AND P1, PT, R3.reuse, 0xb8, PT ;  /* 0x000000b80300780c */ /* 0x040fe40003f24270 */
[----:B------:R-:W-:Y:S01]  /*9050*/  F2FP.F16.F32.PACK_AB R113, RZ, R113 ;  /* 0x00000071ff71723e */ /* 0x000fe200000000ff */
[----:B------:R-:W-:Y:S01]  /*9060*/  @P4 STG.E.U16 desc[UR36][R4.64+0x160], R112 ;  /* 0x0001607004004986 */ /* 0x000fe2000c101524 */
[C---:B------:R-:W-:Y:S02]  /*9070*/  ISETP.GT.AND P3, PT, R0.reuse, 0x8, P0 ;  /* 0x000000080000780c */ /* 0x040fe40000764270 */
[----:B------:R-:W-:Y:S01]  /*9080*/  ISETP.GT.AND P0, PT, R3, 0xb9, PT ;  /* 0x000000b90300780c */ /* 0x000fe20003f04270 */
[----:B------:R-:W-:Y:S01]  /*9090*/  @P5 STG.E.U16 desc[UR36][R4.64+0x162], R113 ;  /* 0x0001627104005986 */ /* 0x000fe2000c101524 */
[----:B------:R-:W-:-:S02]  /*90a0*/  ISETP.GT.AND P4, PT, R0, RZ, P1 ;  /* 0x000000ff0000720c */ /* 0x000fc40000f84270 */
[----:B------:R-:W-:Y:S02]  /*90b0*/  F2FP.F16.F32.PACK_AB R114, RZ, R114 ;  /* 0x00000072ff72723e */ /* 0x000fe400000000ff */
[C---:B------:R-:W-:Y:S02]  /*90c0*/  ISETP.GT.AND P5, PT, R0.reuse, RZ, P0 ;  /* 0x000000ff0000720c */ /* 0x040fe400007a4270 */
[----:B------:R-:W-:Y:S01]  /*90d0*/  F2FP.F16.F32.PACK_AB R115, RZ, R115 ;  /* 0x00000073ff73723e */ /* 0x000fe200000000ff */
[----:B------:R-:W-:Y:S01]  /*90e0*/  @P2 STG.E.U16 desc[UR36][R6.64+0x160], R114 ;  /* 0x0001607206002986 */ /* 0x000fe2000c101524 */
[----:B------:R-:W-:Y:S02]  /*90f0*/  F2FP.F16.F32.PACK_AB R116, RZ, R116 ;  /* 0x00000074ff74723e */ /* 0x000fe400000000ff */
        /* <DEDUP_REMOVED lines=65> */
[----:B------:R-:W-:Y:S02]  /*9510*/  ISETP.GT.AND P5, PT, R0, RZ, P0 ;  /* 0x000000ff0000720c */ /* 0x000fe400007a4270 */
[----:B------:R-:W-:Y:S02]  /*9520*/  F2FP.F16.F32.PACK_AB R134, RZ, R134 ;  /* 0x00000086ff86723e */ /* 0x000fe400000000ff */
[----:B------:R-:W-:Y:S02]  /*9530*/  F2FP.F16.F32.PACK_AB R135, RZ, R135 ;  /* 0x00000087ff87723e */ /* 0x000fe400000000ff */
[----:B------:R-:W-:Y:S01]  /*9540*/  F2FP.F16.F32.PACK_AB R136, RZ, R136 ;  /* 0x00000088ff88723e */ /* 0x000fe200000000ff */
[----:B------:R-:W-:Y:S01]  /*9550*/  @P2 STG.E.U16 desc[UR36][R6.64+0x1b0], R134 ;  /* 0x0001b08606002986 */ /* 0x000fe2000c101524 */
[----:B------:R-:W-:-:S02]  /*9560*/  F2FP.F16.F32.PACK_AB R137, RZ, R137 ;  /* 0x00000089ff89723e */ /* 0x000fc400000000ff */
[C---:B------:R-:W-:Y:S01]  /*9570*/  ISETP.GT.AND P1, PT, R0.reuse, 0x8, P1 ;  /* 0x000000080000780c */ /* 0x040fe20000f24270 */
[----:B------:R-:W-:Y:S01]  /*9580*/  @P3 STG.E.U16 desc[UR36][R6.64+0x1b2], R135 ;  /* 0x0001b28706003986 */ /* 0x000fe2000c101524 */
[C---:B------:R-:W-:Y:S02]  /*9590*/  ISETP.GT.AND P2, PT, R0.reuse, 0x8, P0 ;  /* 0x000000080000780c */ /* 0x040fe40000744270 */
[C---:B------:R-:W-:Y:S01]  /*95a0*/  ISETP.GT.AND P0, PT, R3.reuse, 0xe9, PT ;  /* 0x000000e90300780c */ /* 0x040fe20003f04270 */
[----:B------:R-:W-:Y:S01]  /*95b0*/  @P4 STG.E.U16 desc[UR36][R4.64+0x1c0], R136 ;  /* 0x0001c08804004986 */ /* 0x000fe2000c101524 */
[----:B------:R-:W-:Y:S02]  /*95c0*/  ISETP.GT.AND P4, PT, R3, 0xe8, PT ;  /* 0x000000e80300780c */ /* 0x000fe40003f84270 */
[----:B------:R-:W-:Y:S01]  /*95d0*/  F2FP.F16.F32.PACK_AB R138, RZ, R138 ;  /* 0x0000008aff8a723e */ /* 0x000fe200000000ff */
[----:B------:R-:W-:Y:S01]  /*95e0*/  @P5 STG.E.U16 desc[UR36][R4.64+0x1c2], R137 ;  /* 0x0001c28904005986 */ /* 0x000fe2000c101524 */
[----:B------:R-:W-:-:S02]  /*95f0*/  ISETP.GT.AND P5, PT, R0, RZ, P4 ;  /* 0x000000ff0000720c */ /* 0x000fc400027a4270 */
[----:B------:R-:W-:Y:S01]  /*9600*/  F2FP.F16.F32.PACK_AB R139, RZ, R139 ;  /* 0x0000008bff8b723e */ /* 0x000fe200000000ff */
[----:B------:R-:W-:Y:S01]  /*9610*/  @P1 STG.E.U16 desc[UR36][R6.64+0x1c0], R138 ;  /* 0x0001c08a06001986 */ /* 0x000fe2000c101524 */
[----:B------:R-:W-:Y:S02]  /*9620*/  F2FP.F16.F32.PACK_AB R140, RZ, R140 ;  /* 0x0000008cff8c723e */ /* 0x000fe400000000ff */
[C---:B------:R-:W-:Y:S01]  /*9630*/  ISETP.GT.AND P3, PT, R0.reuse, RZ, P0 ;  /* 0x000000ff0000720c */ /* 0x040fe20000764270 */
[----:B------:R-:W-:Y:S01]  /*9640*/  @P2 STG.E.U16 desc[UR36][R6.64+0x1c2], R139 ;  /* 0x0001c28b06002986 */ /* 0x000fe2000c101524 */
[C---:B------:R-:W-:Y:S02]  /*9650*/  ISETP.GT.AND P4, PT, R0.reuse, 0x8, P4 ;  /* 0x000000080000780c */ /* 0x040fe40002784270 */
[----:B------:R-:W-:Y:S02]  /*9660*/  F2FP.F16.F32.PACK_AB R141, RZ, R141 ;  /* 0x0000008dff8d723e */ /* 0x000fe400000000ff */
[----:B------:R-:W-:Y:S01]  /*9670*/  F2FP.F16.F32.PACK_AB R142, RZ, R142 ;  /* 0x0000008eff8e723e */ /* 0x000fe200000000ff */
[----:B------:R-:W-:Y:S01]  /*9680*/  @P5 STG.E.U16 desc[UR36][R4.64+0x1d0], R140 ;  /* 0x0001d08c04005986 */ /* 0x000fe2000c101524 */
[----:B------:R-:W-:-:S02]  /*9690*/  ISETP.GT.AND P5, PT, R0, 0x8, P0 ;  /* 0x000000080000780c */ /* 0x000fc400007a4270 */
[----:B------:R-:W-:Y:S02]  /*96a0*/  F2FP.F16.F32.PACK_AB R143, RZ, R143 ;  /* 0x0000008fff8f723e */ /* 0x000fe400000000ff */
[C---:B------:R-:W-:Y:S01]  /*96b0*/  ISETP.GT.AND P0, PT, R3.reuse, 0xf1, PT ;  /* 0x000000f10300780c */ /* 0x040fe20003f04270 */
[----:B------:R-:W-:Y:S01]  /*96c0*/  @P3 STG.E.U16 desc[UR36][R4.64+0x1d2], R141 ;  /* 0x0001d28d04003986 */ /* 0x000fe2000c101524 */
[----:B------:R-:W-:Y:S02]  /*96d0*/  ISETP.GT.AND P3, PT, R3, 0xf0, PT ;  /* 0x000000f00300780c */ /* 0x000fe40003f64270 */
[----:B------:R-:W-:Y:S01]  /*96e0*/  F2FP.F16.F32.PACK_AB R144, RZ, R144 ;  /* 0x00000090ff90723e */ /* 0x000fe200000000ff */
[----:B------:R-:W-:Y:S01]  /*96f0*/  @P4 STG.E.U16 desc[UR36][R6.64+0x1d0], R142 ;  /* 0x0001d08e06004986 */ /* 0x000fe2000c101524 */
[C---:B------:R-:W-:Y:S02]  /*9700*/  ISETP.GT.AND P4, PT, R0.reuse, RZ, P3 ;  /* 0x000000ff0000720c */ /* 0x040fe40001f84270 */
[----:B------:R-:W-:Y:S01]  /*9710*/  F2FP.F16.F32.PACK_AB R145, RZ, R145 ;  /* 0x00000091ff91723e */ /* 0x000fe200000000ff */
[----:B------:R-:W-:Y:S01]  /*9720*/  @P5 STG.E.U16 desc[UR36][R6.64+0x1d2], R143 ;  /* 0x0001d28f06005986 */ /* 0x000fe2000c101524 */
[----:B------:R-:W-:-:S02]  /*9730*/  ISETP.GT.AND P5, PT, R0, RZ, P0 ;  /* 0x000000ff0000720c */ /* 0x000fc400007a4270 */
[C---:B------:R-:W-:Y:S02]  /*9740*/  ISETP.GT.AND P2, PT, R3.reuse, 0xf8, PT ;  /* 0x000000f80300780c */ /* 0x040fe40003f44270 */
[----:B------:R-:W-:Y:S02]  /*9750*/  ISETP.GT.AND P1, PT, R3, 0xf9, PT ;  /* 0x000000f90300780c */ /* 0x000fe40003f24270 */
[C---:B------:R-:W-:Y:S02]  /*9760*/  ISETP.GT.AND P3, PT, R0.reuse, 0x8, P3 ;  /* 0x000000080000780c */ /* 0x040fe40001f64270 */
[C---:B------:R-:W-:Y:S01]  /*9770*/  ISETP.GT.AND P0, PT, R0.reuse, 0x8, P0 ;  /* 0x000000080000780c */ /* 0x040fe20000704270 */
[----:B------:R-:W-:Y:S01]  /*9780*/  @P4 STG.E.U16 desc[UR36][R4.64+0x1e0], R144 ;  /* 0x0001e09004004986 */ /* 0x000fe2000c101524 */
[C---:B------:R-:W-:Y:S02]  /*9790*/  ISETP.GT.AND P4, PT, R0.reuse, RZ, P1 ;  /* 0x000000ff0000720c */ /* 0x040fe40000f84270 */
[----:B------:R-:W-:Y:S01]  /*97a0*/  F2FP.F16.F32.PACK_AB R146, RZ, R146 ;  /* 0x00000092ff92723e */ /* 0x000fe200000000ff */
[----:B------:R-:W-:Y:S01]  /*97b0*/  @P5 STG.E.U16 desc[UR36][R4.64+0x1e2], R145 ;  /* 0x0001e29104005986 */ /* 0x000fe2000c101524 */
[----:B------:R-:W-:-:S02]  /*97c0*/  ISETP.GT.AND P5, PT, R0, RZ, P2 ;  /* 0x000000ff0000720c */ /* 0x000fc400017a4270 */
[C---:B------:R-:W-:Y:S02]  /*97d0*/  ISETP.GT.AND P2, PT, R0.reuse, 0x8, P2 ;  /* 0x000000080000780c */ /* 0x040fe40001744270 */
[----:B------:R-:W-:Y:S01]  /*97e0*/  F2FP.F16.F32.PACK_AB R147, RZ, R147 ;  /* 0x00000093ff93723e */ /* 0x000fe200000000ff */
[----:B------:R-:W-:Y:S01]  /*97f0*/  @P3 STG.E.U16 desc[UR36][R6.64+0x1e0], R146 ;  /* 0x0001e09206003986 */ /* 0x000fe2000c101524 */
[----:B------:R-:W-:Y:S02]  /*9800*/  ISETP.GT.AND P1, PT, R0, 0x8, P1 ;  /* 0x000000080000780c */ /* 0x000fe40000f24270 */
[----:B------:R-:W-:Y:S01]  /*9810*/  F2FP.F16.F32.PACK_AB R148, RZ, R148 ;  /* 0x00000094ff94723e */ /* 0x000fe200000000ff */
[----:B------:R-:W-:Y:S01]  /*9820*/  @P0 STG.E.U16 desc[UR36][R6.64+0x1e2], R147 ;  /* 0x0001e29306000986 */ /* 0x000fe2000c101524 */
[----:B------:R-:W-:Y:S02]  /*9830*/  F2FP.F16.F32.PACK_AB R149, RZ, R149 ;  /* 0x00000095ff95723e */ /* 0x000fe400000000ff */
[----:B------:R-:W-:Y:S01]  /*9840*/  F2FP.F16.F32.PACK_AB R150, RZ, R150 ;  /* 0x00000096ff96723e */ /* 0x000fe200000000ff */
[----:B------:R-:W-:Y:S01]  /*9850*/  @P5 STG.E.U16 desc[UR36][R4.64+0x1f0], R148 ;  /* 0x0001f09404005986 */ /* 0x000fe2000c101524 */
[----:B------:R-:W-:-:S03]  /*9860*/  F2FP.F16.F32.PACK_AB R151, RZ, R151 ;  /* 0x00000097ff97723e */ /* 0x000fc600000000ff */
[----:B------:R0:W-:Y:S02]  /*9870*/  @P4 STG.E.U16 desc[UR36][R4.64+0x1f2], R149 ;  /* 0x0001f29504004986 */ /* 0x0001e4000c101524 */
[----:B0-----:R-:W-:Y:S02]  /*9880*/  @P2 IMAD.MOV.U32 R4, RZ, RZ, R6 ;  /* 0x000000ffff042224 */ /* 0x001fe400078e0006 */
[----:B------:R-:W-:-:S05]  /*9890*/  @P2 IMAD.MOV.U32 R5, RZ, RZ, R7 ;  /* 0x000000ffff052224 */ /* 0x000fca00078e0007 */
[----:B------:R0:W-:Y:S04]  /*98a0*/  @P2 STG.E.U16 desc[UR36][R4.64+0x1f0], R150 ;  /* 0x0001f09604002986 */ /* 0x0001e8000c101524 */
[----:B------:R0:W-:Y:S02]  /*98b0*/  @P1 STG.E.U16 desc[UR36][R6.64+0x1f2], R151 ;  /* 0x0001f29706001986 */ /* 0x0001e4000c101524 */
.L_x_282:
[----:B------:R-:W-:Y:S05]  /*98c0*/  BSYNC B0 ;  /* 0x0000000000007941 */ /* 0x000fea0003800000 */
.L_x_28:
[----:B------:R-:W-:Y:S01]  /*98d0*/  ULDC UR4, c[0x0][0xc] ;  /* 0x0000030000047ab9 */ /* 0x000fe20000000800 */
[----:B------:R-:W-:Y:S01]  /*98e0*/  ULDC UR5, c[0x0][0x10] ;  /* 0x0000040000057ab9 */ /* 0x000fe20000000800 */
[----:B0-----:R-:W0:Y:S01]  /*98f0*/  LDC R3, c[0x0][0x14] ;  /* 0x00000500ff037b82 */ /* 0x001e220000000800 */
[----:B------:R-:W-:Y:S01]  /*9900*/  UIMAD.WIDE.U32 UR4, UR4, UR5, URZ ;  /* 0x00000005040472a5 */ /* 0x000fe2000f8e003f */
[----:B------:R-:W-:Y:S01]  /*9910*/  PRMT R0, RZ, 0x7610, R0 ;  /* 0x00007610ff007816 */ /* 0x000fe20000000000 */
[----:B----45:R-:W-:Y:S02]  /*9920*/  IMAD.MOV.U32 R152, RZ, RZ, -0x1 ;  /* 0xffffffffff987424 */ /* 0x030fe400078e00ff */
[----:B------:R-:W-:Y:S02]  /*9930*/  IMAD.MOV.U32 R23, RZ, RZ, -0x1 ;  /* 0xffffffffff177424 */ /* 0x000fe400078e00ff */
[----:B0-----:R-:W-:-:S04]  /*9940*/  IMAD.WIDE.U32 R16, R3, UR4, R16 ;  /* 0x0000000403107c25 */ /* 0x001fc8000f8e0010 */
[----:B------:R-:W-:Y:S01]  /*9950*/  IMAD R3, R3, UR5, RZ ;  /* 0x0000000503037c24 */ /* 0x000fe2000f8e02ff */
[----:B------:R-:W-:Y:S02]  /*9960*/  ULDC.64 UR4, c[0x0][0x650] ;  /* 0x0001940000047ab9 */ /* 0x000fe40000000a00 */
[----:B------:R-:W-:Y:S01]  /*9970*/  ISETP.GE.U32.AND P0, PT, R16, UR4, PT ;  /* 0x0000000410007c0c */ /* 0x000fe2000bf06070 */
[----:B------:R-:W-:-:S05]  /*9980*/  IMAD.IADD R17, R17, 0x1, R3 ;  /* 0x0000000111117824 */ /* 0x000fca00078e0203 */
[----:B------:R-:W-:-:S13]  /*9990*/  ISETP.GE.U32.AND.EX P0, PT, R17, UR5, PT, P0 ;  /* 0x0000000511007c0c */ /* 0x000fda000bf06100 */
[----:B------:R-:W-:Y:S05]  /*99a0*/  @P0 BRA `(.L_x_283) ;  /* 0x0000000400640947 */ /* 0x000fea0003800000 */
[----:B------:R-:W0:Y:S01]  /*99b0*/  S2R R12, SR_CTAID.X ;  /* 0x00000000000c7919 */ /* 0x000e220000002500 */
[----:B------:R-:W4:Y:S01]  /*99c0*/  LDC.64 R10, c[0x0][0x628] ;  /* 0x00018a00ff0a7b82 */ /* 0x000f220000000a00 */
[----:B------:R-:W-:Y:S01]  /*99d0*/  ULDC UR4, c[0x0][0x150] ;  /* 0x0000540000047ab9 */ /* 0x000fe20000000800 */
[----:B-123--:R-:W-:Y:S01]  /*99e0*/  IMAD.MOV.U32 R8, RZ, RZ, R16 ;  /* 0x000000ffff087224 */ /* 0x00efe200078e0010 */
[----:B------:R-:W1:Y:S01]  /*99f0*/  S2R R24, SR_CTAID.Y ;  /* 0x0000000000187919 */ /* 0x000e620000002600 */
[----:B------:R-:W-:-:S04]  /*9a00*/  IMAD.MOV.U32 R9, RZ, RZ, R17 ;  /* 0x000000ffff097224 */ /* 0x000fc800078e0011 */
[----:B------:R-:W2:Y:S08]  /*9a10*/  LDC R21, c[0x0][0x144] ;  /* 0x00005100ff157b82 */ /* 0x000eb00000000800 */
[----:B------:R-:W3:Y:S08]  /*9a20*/  LDC R0, c[0x0][0x630] ;  /* 0x00018c00ff007b82 */ /* 0x000ef00000000800 */
[----:B------:R-:W1:Y:S01]  /*9a30*/  LDC.64 R14, c[0x0][0x620] ;  /* 0x00018800ff0e7b82 */ /* 0x000e620000000a00 */
[----:B----4-:R-:W-:-:S04]  /*9a40*/  ISETP.NE.U32.AND P0, PT, R10, RZ, PT ;  /* 0x000000ff0a00720c */ /* 0x010fc80003f05070 */
[----:B------:R-:W-:Y:S02]  /*9a50*/  ISETP.NE.AND.EX P0, PT, R11, RZ, PT, P0 ;  /* 0x000000ff0b00720c */ /* 0x000fe40003f05300 */
[----:B0-----:R-:W-:-:S05]  /*9a60*/  I2FP.F32.U32 R3, R12 ;  /* 0x0000000c00037245 */ /* 0x001fca0000201000 */
[----:B------:R-:W-:-:S04]  /*9a70*/  FMUL R3, R3, UR4 ;  /* 0x0000000403037c20 */ /* 0x000fc80008400000 */
[----:B------:R0:W4:Y:S02]  /*9a80*/  F2I.U32.TRUNC.NTZ R20, R3 ;  /* 0x0000000300147305 */ /* 0x000124000020f000 */
[----:B--23--:R-:W-:Y:S05]  /*9a90*/  @!P0 BRA `(.L_x_284) ;  /* 0x0000000000288947 */ /* 0x00cfea0003800000 */
[----:B0-----:R-:W0:Y:S02]  /*9aa0*/  LDC R3, c[0x0][0x634] ;  /* 0x00018d00ff037b82 */ /* 0x001e240000000800 */
        /* <DEDUP_REMOVED lines=9> */
.L_x_284:
[----:B------:R-:W2:Y:S01]  /*9b40*/  LDC.64 R30, c[0x0][0x640] ;  /* 0x00019000ff1e7b82 */ /* 0x000ea20000000a00 */
[-CC-:B------:R-:W-:Y:S01]  /*9b50*/  SHF.R.U64 R23, R8, R0.reuse, R9.reuse ;  /* 0x0000000008177219 */ /* 0x180fe20000001209 */
[----:B----4-:R-:W-:Y:S01]  /*9b60*/  IMAD.MOV R20, RZ, RZ, -R20 ;  /* 0x000000ffff147224 */ /* 0x010fe200078e0a14 */
[----:B------:R-:W-:Y:S01]  /*9b70*/  SHF.R.U32.HI R0, RZ, R0, R9 ;  /* 0x00000000ff007219 */ /* 0x000fe20000011609 */
[----:B------:R-:W-:Y:S01]  /*9b80*/  ULDC UR4, c[0x0][0x154] ;  /* 0x0000550000047ab9 */ /* 0x000fe20000000800 */
[----:B0-----:R-:W-:Y:S01]  /*9b90*/  IADD3 R3, P0, RZ, -R23, RZ ;  /* 0x80000017ff037210 */ /* 0x001fe20007f1e0ff */
[----:B------:R-:W-:Y:S02]  /*9ba0*/  IMAD R26, R21, R20, R12 ;  /* 0x00000014151a7224 */ /* 0x000fe400078e020c */
[----:B------:R-:W0:Y:S01]  /*9bb0*/  LDC R6, c[0x0][0x618] ;  /* 0x00018600ff067b82 */ /* 0x000e220000000800 */
[----:B------:R-:W-:Y:S02]  /*9bc0*/  IMAD.MOV.U32 R7, RZ, RZ, 0x1 ;  /* 0x00000001ff077424 */ /* 0x000fe400078e00ff */
[----:B------:R-:W-:-:S04]  /*9bd0*/  IMAD.X R5, RZ, RZ, ~R0, P0 ;  /* 0x000000ffff057224 */ /* 0x000fc800000e0e00 */
[-C--:B-1----:R-:W-:Y:S01]  /*9be0*/  IMAD R0, R5, R14.reuse, RZ ;  /* 0x0000000e05007224 */ /* 0x082fe200078e02ff */
[----:B------:R-:W1:Y:S01]  /*9bf0*/  LDC R8, c[0x0][0x608] ;  /* 0x00018200ff087b82 */ /* 0x000e620000000800 */
[----:B------:R-:W-:-:S04]  /*9c00*/  IMAD.WIDE.U32 R4, R3, R14, R16 ;  /* 0x0000000e03047225 */ /* 0x000fc800078e0010 */
[----:B------:R-:W-:Y:S01]  /*9c10*/  IMAD R3, R3, R15, R0 ;  /* 0x0000000f03037224 */ /* 0x000fe200078e0200 */
[----:B------:R-:W-:Y:S02]  /*9c20*/  I2FP.F32.U32 R0, R24 ;  /* 0x0000001800007245 */ /* 0x000fe40000201000 */
[----:B------:R-:W3:Y:S01]  /*9c30*/  LDC R28, c[0x0][0x658] ;  /* 0x00019600ff1c7b82 */ /* 0x000ee20000000800 */
[----:B------:R-:W-:Y:S01]  /*9c40*/  IMAD.IADD R3, R5, 0x1, R3 ;  /* 0x0000000105037824 */ /* 0x000fe200078e0203 */
[----:B--2---:R-:W-:Y:S01]  /*9c50*/  ISETP.NE.U32.AND P0, PT, R30, RZ, PT ;  /* 0x000000ff1e00720c */ /* 0x004fe20003f05070 */
[----:B------:R-:W-:Y:S01]  /*9c60*/  FMUL R0, R0, UR4 ;  /* 0x0000000400007c20 */ /* 0x000fe20008400000 */
[----:B------:R-:W-:Y:S02]  /*9c70*/  IMAD.MOV.U32 R5, RZ, RZ, -0x1 ;  /* 0xffffffffff057424 */ /* 0x000fe400078e00ff */
[----:B------:R-:W-:Y:S01]  /*9c80*/  ISETP.NE.AND.EX P0, PT, R31, RZ, PT, P0 ;  /* 0x000000ff1f00720c */ /* 0x000fe20003f05300 */
[----:B------:R2:W4:Y:S01]  /*9c90*/  F2I.U32.TRUNC.NTZ R13, R0 ;  /* 0x00000000000d7305 */ /* 0x000522000020f000 */
[----:B------:R-:W2:Y:S01]  /*9ca0*/  LDC R15, c[0x0][0x148] ;  /* 0x00005200ff0f7b82 */ /* 0x000ea20000000800 */
[----:B0-----:R-:W-:-:S02]  /*9cb0*/  SHF.R.U64 R12, R4, R6, R3 ;  /* 0x00000006040c7219 */ /* 0x001fc40000001203 */
[----:B------:R-:W-:-:S05]  /*9cc0*/  SHF.R.U32.HI R3, RZ, R6, R3 ;  /* 0x00000006ff037219 */ /* 0x000fca0000011603 */
[----:B------:R-:W0:Y:S01]  /*9cd0*/  LDC R20, c[0x0][0x600] ;  /* 0x00018000ff147b82 */ /* 0x000e220000000800 */
[-CC-:B-1----:R-:W-:Y:S02]  /*9ce0*/  SHF.R.U64 R10, R12, R8.reuse, R3.reuse ;  /* 0x000000080c0a7219 */ /* 0x182fe40000001203 */
[----:B------:R-:W-:-:S05]  /*9cf0*/  SHF.R.U32.HI R3, RZ, R8, R3 ;  /* 0x00000008ff037219 */ /* 0x000fca0000011603 */
[----:B------:R-:W1:Y:S01]  /*9d00*/  LDC R21, c[0x0][0x648] ;  /* 0x00019200ff157b82 */ /* 0x000e620000000800 */
[-C--:B---3--:R-:W-:Y:S02]  /*9d10*/  SHF.L.U32 R4, R5, R28.reuse, RZ ;  /* 0x0000001c05047219 */ /* 0x088fe400000006ff */
[-CC-:B------:R-:W-:Y:S02]  /*9d20*/  SHF.R.U64 R14, R10, R28.reuse, R3.reuse ;  /* 0x0000001c0a0e7219 */ /* 0x180fe40000001203 */
[----:B------:R-:W-:Y:S02]  /*9d30*/  SHF.R.U32.HI R5, RZ, R28, R3 ;  /* 0x0000001cff057219 */ /* 0x000fe40000011603 */
[----:B------:R-:W-:Y:S01]  /*9d40*/  LOP3.LUT R153, RZ, R4, RZ, 0x33, !PT ;  /* 0x00000004ff997212 */ /* 0x000fe200078e33ff */
[----:B------:R-:W3:Y:S01]  /*9d50*/  LDC R25, c[0x0][0x638] ;  /* 0x00018e00ff197b82 */ /* 0x000ee20000000800 */
[----:B------:R-:W-:Y:S01]  /*9d60*/  SHF.L.U32 R28, R7, R28, RZ ;  /* 0x0000001c071c7219 */ /* 0x000fe200000006ff */
[----:B------:R-:W-:-:S06]  /*9d70*/  IMAD.MOV.U32 R4, RZ, RZ, R14 ;  /* 0x000000ffff047224 */ /* 0x000fcc00078e000e */
[----:B------:R-:W0:Y:S01]  /*9d80*/  LDC R27, c[0x0][0x610] ;  /* 0x00018400ff1b7b82 */ /* 0x000e220000000800 */
[----:B----4-:R-:W-:Y:S05]  /*9d90*/  @!P0 BRA `(.L_x_285) ;  /* 0x0000000000288947 */ /* 0x010fea0003800000 */
[----:B------:R-:W4:Y:S02]  /*9da0*/  LDC R3, c[0x0][0x64c] ;  /* 0x00019300ff037b82 */ /* 0x000f240000000800 */
[----:B----4-:R-:W-:-:S05]  /*9db0*/  IADD3 R3, P0, R14, R3, RZ ;  /* 0x000000030e037210 */ /* 0x010fca0007f1e0ff */
        /* <DEDUP_REMOVED lines=8> */
.L_x_285:
[----:B------:R-:W-:Y:S01]  /*9e40*/  ISETP.NE.AND P0, PT, R2, 0x1, PT ;  /* 0x000000010200780c */ /* 0x000fe20003f05270 */
[----:B------:R-:W-:Y:S01]  /*9e50*/  IMAD.MOV R13, RZ, RZ, -R13 ;  /* 0x000000ffff0d7224 */ /* 0x000fe200078e0a0d */
[----:B-12---:R-:W-:Y:S01]  /*9e60*/  SHF.R.U64 R0, R4, R21, R5 ;  /* 0x0000001504007219 */ /* 0x006fe20000001205 */
[----:B0-----:R-:W-:Y:S01]  /*9e70*/  VIADD R5, R20, 0xffffffff ;  /* 0xffffffff14057836 */ /* 0x001fe20000000000 */
[----:B------:R-:W-:-:S03]  /*9e80*/  LOP3.LUT R153, R10, R153, RZ, 0xc0, !PT ;  /* 0x000000990a997212 */ /* 0x000fc600078ec0ff */
[----:B------:R-:W-:Y:S01]  /*9e90*/  IMAD.MOV R3, RZ, RZ, -R0 ;  /* 0x000000ffff037224 */ /* 0x000fe200078e0a00 */
[----:B------:R-:W-:Y:S01]  /*9ea0*/  LOP3.LUT R5, R12, R5, RZ, 0xc0, !PT ;  /* 0x000000050c057212 */ /* 0x000fe200078ec0ff */
[----:B------:R-:W-:Y:S02]  /*9eb0*/  IMAD R153, R28, R0, R153 ;  /* 0x000000001c997224 */ /* 0x000fe400078e0299 */
[----:B---3--:R-:W-:Y:S02]  /*9ec0*/  IMAD R0, R3, R25, R14 ;  /* 0x0000001903007224 */ /* 0x008fe400078e020e */
[----:B------:R-:W-:Y:S02]  /*9ed0*/  @P0 IMAD R26, R15, R13, R24 ;  /* 0x0000000d0f1a0224 */ /* 0x000fe400078e0218 */
[----:B------:R-:W-:Y:S02]  /*9ee0*/  IMAD R4, R0, R20, R5 ;  /* 0x0000001400047224 */ /* 0x000fe400078e0205 */
[----:B------:R-:W-:-:S02]  /*9ef0*/  IMAD R153, R153, R27, R26 ;  /* 0x0000001b99997224 */ /* 0x000fc400078e021a */
[----:B------:R-:W-:-:S03]  /*9f00*/  IMAD.MOV.U32 R3, RZ, RZ, 0x1 ;  /* 0x00000001ff037424 */ /* 0x000fc600078e00ff */
[----:B------:R-:W-:Y:S02]  /*9f10*/  SEL R152, R4, R153, !P0 ;  /* 0x0000009904987207 */ /* 0x000fe40004000000 */
[----:B------:R-:W-:Y:S02]  /*9f20*/  PRMT R0, R3, 0x7610, R0 ;  /* 0x0000761003007816 */ /* 0x000fe40000000000 */
[----:B------:R-:W-:-:S07]  /*9f30*/  SEL R153, R153, R4, !P0 ;  /* 0x0000000499997207 */ /* 0x000fce0004000000 */
.L_x_283:
[----:B------:R-:W-:-:S13]  /*9f40*/  LOP3.LUT P0, RZ, R0, 0xff, RZ, 0xc0, !PT ;  /* 0x000000ff00ff7812 */ /* 0x000fda000780c0ff */
[----:B------:R-:W-:Y:S05]  /*9f50*/  @P0 BRA `(.L_x_286) ;  /* 0xffffff6c00f40947 */ /* 0x000fea000383ffff */
[----:B------:R-:W-:Y:S05]  /*9f60*/  EXIT ;  /* 0x000000000000794d */ /* 0x000fea0003800000 */
.L_x_3:
[----:B0-----:R-:W-:Y:S01]  /*9f70*/  ULDC.64 UR4, c[0x0][0x650] ;  /* 0x0001940000047ab9 */ /* 0x001fe20000000a00 */
        /* <DEDUP_REMOVED lines=25> */
.L_x_288:
[--C-:B------:R-:W-:Y:S01]  /*a110*/  SHF.R.U64 R12, R10, R14, R11.reuse ;  /* 0x0000000e0a0c7219 */ /* 0x100fe2000000120b */
[----:B------:R-:W0:Y:S01]  /*a120*/  LDC R22, c[0x0][0x618] ;  /* 0x00018600ff167b82 */ /* 0x000e220000000800 */
[----:B------:R-:W-:Y:S01]  /*a130*/  I2FP.F32.U32 R6, R4 ;  /* 0x0000000400067245 */ /* 0x000fe20000201000 */
[----:B------:R-:W-:Y:S01]  /*a140*/  ULDC UR4, c[0x0][0x150] ;  /* 0x0000540000047ab9 */ /* 0x000fe20000000800 */
[----:B------:R-:W-:Y:S02]  /*a150*/  SHF.R.U32.HI R5, RZ, R14, R11 ;  /* 0x0000000eff057219 */ /* 0x000fe4000001160b */
[----:B------:R-:W-:Y:S01]  /*a160*/  IADD3 R9, P0, RZ, -R12, RZ ;  /* 0x8000000cff097210 */ /* 0x000fe20007f1e0ff */
[----:B------:R-:W-:Y:S01]  /*a170*/  FMUL R11, R6, UR4 ;  /* 0x00000004060b7c20 */ /* 0x000fe20008400000 */
[----:B------:R-:W-:Y:S01]  /*a180*/  ULDC UR4, c[0x0][0x154] ;  /* 0x0000550000047ab9 */ /* 0x000fe20000000800 */
[----:B------:R-:W1:Y:S02]  /*a190*/  LDC.64 R24, c[0x0][0x640] ;  /* 0x00019000ff187b82 */ /* 0x000e640000000a00 */
[----:B------:R-:W-:-:S02]  /*a1a0*/  IMAD.X R5, RZ, RZ, ~R5, P0 ;  /* 0x000000ffff057224 */ /* 0x000fc400000e0e05 */
[----:B------:R-:W2:Y:S01]  /*a1b0*/  F2I.U32.TRUNC.NTZ R11, R11 ;  /* 0x0000000b000b7305 */ /* 0x000ea2000020f000 */
[----:B------:R-:W-:-:S03]  /*a1c0*/  IMAD.WIDE.U32 R6, R9, R20, R16 ;  /* 0x0000001409067225 */ /* 0x000fc600078e0010 */
[----:B------:R-:W3:Y:S01]  /*a1d0*/  LDC R13, c[0x0][0x144] ;  /* 0x00005100ff0d7b82 */ /* 0x000ee20000000800 */
[----:B------:R-:W-:-:S04]  /*a1e0*/  IMAD R8, R5, R20, RZ ;  /* 0x0000001405087224 */ /* 0x000fc800078e02ff */
[----:B------:R-:W-:Y:S02]  /*a1f0*/  IMAD R5, R9, R21, R8 ;  /* 0x0000001509057224 */ /* 0x000fe400078e0208 */
[----:B------:R-:W-:Y:S01]  /*a200*/  IMAD.MOV.U32 R8, RZ, RZ, -0x1 ;  /* 0xffffffffff087424 */ /* 0x000fe200078e00ff */
[----:B------:R-:W4:Y:S01]  /*a210*/  LDC R14, c[0x0][0x608] ;  /* 0x00018200ff0e7b82 */ /* 0x000f220000000800 */
[----:B------:R-:W-:Y:S01]  /*a220*/  IMAD.IADD R5, R7, 0x1, R5 ;  /* 0x0000000107057824 */ /* 0x000fe200078e0205 */
[----:B------:R-:W-:-:S04]  /*a230*/  I2FP.F32.U32 R7, R3 ;  /* 0x0000000300077245 */ /* 0x000fc80000201000 */
[-C--:B0-----:R-:W-:Y:S01]  /*a240*/  SHF.R.U64 R10, R6, R22.reuse, R5 ;  /* 0x00000016060a7219 */ /* 0x081fe20000001205 */
[----:B--2---:R-:W-:Y:S01]  /*a250*/  IMAD.MOV R6, RZ, RZ, -R11 ;  /* 0x000000ffff067224 */ /* 0x004fe200078e0a0b */
[----:B------:R-:W0:Y:S01]  /*a260*/  LDC R9, c[0x0][0x658] ;  /* 0x00019600ff097b82 */ /* 0x000e220000000800 */
[----:B-1----:R-:W-:Y:S01]  /*a270*/  ISETP.NE.U32.AND P0, PT, R24, RZ, PT ;  /* 0x000000ff1800720c */ /* 0x002fe20003f05070 */
[----:B------:R-:W-:Y:S01]  /*a280*/  FMUL R7, R7, UR4 ;  /* 0x0000000407077c20 */ /* 0x000fe20008400000 */
[----:B------:R-:W-:Y:S02]  /*a290*/  SHF.R.U32.HI R5, RZ, R22, R5 ;  /* 0x00000016ff057219 */ /* 0x000fe40000011605 */
[----:B------:R-:W-:-:S03]  /*a2a0*/  ISETP.NE.AND.EX P0, PT, R25, RZ, PT, P0 ;  /* 0x000000ff1900720c */ /* 0x000fc60003f05300 */
[----:B------:R-:W1:Y:S01]  /*a2b0*/  LDC R20, c[0x0][0x148] ;  /* 0x00005200ff147b82 */ /* 0x000e620000000800 */
[----:B---3--:R-:W-:Y:S02]  /*a2c0*/  IMAD R23, R13, R6, R4 ;  /* 0x000000060d177224 */ /* 0x008fe400078e0204 */
[----:B------:R-:W-:-:S05]  /*a2d0*/  IMAD.MOV.U32 R6, RZ, RZ, 0x1 ;  /* 0x00000001ff067424 */ /* 0x000fca00078e00ff */
[----:B------:R-:W2:Y:S01]  /*a2e0*/  LDC R21, c[0x0][0x600] ;  /* 0x00018000ff157b82 */ /* 0x000ea20000000800 */
[-CC-:B----4-:R-:W-:Y:S02]  /*a2f0*/  SHF.R.U64 R13, R10, R14.reuse, R5.reuse ;  /* 0x0000000e0a0d7219 */ /* 0x190fe40000001205 */
[----:B------:R-:W-:Y:S02]  /*a300*/  SHF.R.U32.HI R4, RZ, R14, R5 ;  /* 0x0000000eff047219 */ /* 0x000fe40000011605 */
[----:B------:R3:W4:Y:S03]  /*a310*/  F2I.U32.TRUNC.NTZ R14, R7 ;  /* 0x00000007000e7305 */ /* 0x000726000020f000 */
[----:B------:R-:W1:Y:S01]  /*a320*/  LDC R26, c[0x0][0x648] ;  /* 0x00019200ff1a7b82 */ /* 0x000e620000000800 */
[-C--:B0-----:R-:W-:Y:S02]  /*a330*/  SHF.R.U64 R15, R13, R9.reuse, R4 ;  /* 0x000000090d0f7219 */ /* 0x081fe40000001204 */
[----:B------:R-:W-:-:S02]  /*a340*/  SHF.L.U32 R8, R8, R9, RZ ;  /* 0x0000000908087219 */ /* 0x000fc400000006ff */
[-C--:B------:R-:W-:Y:S01]  /*a350*/  SHF.R.U32.HI R5, RZ, R9.reuse, R4 ;  /* 0x00000009ff057219 */ /* 0x080fe20000011604 */
[----:B------:R-:W-:Y:S01]  /*a360*/  IMAD.MOV.U32 R4, RZ, RZ, R15 ;  /* 0x000000ffff047224 */ /* 0x000fe200078e000f */
[----:B------:R-:W-:Y:S01]  /*a370*/  SHF.L.U32 R22, R6, R9, RZ ;  /* 0x0000000906167219 */ /* 0x000fe200000006ff */
[----:B------:R-:W0:Y:S01]  /*a380*/  LDC R27, c[0x0][0x638] ;  /* 0x00018e00ff1b7b82 */ /* 0x000e220000000800 */
[----:B------:R-:W-:-:S07]  /*a390*/  LOP3.LUT R28, RZ, R8, RZ, 0x33, !PT ;  /* 0x00000008ff1c7212 */ /* 0x000fce00078e33ff */
        /* <DEDUP_REMOVED lines=12> */
.L_x_289:
[----:B------:R-:W-:Y:S01]  /*a460*/  ISETP.NE.AND P0, PT, R2, 0x1, PT ;  /* 0x000000010200780c */ /* 0x000fe20003f05270 */
[----:B--2---:R-:W-:Y:S01]  /*a470*/  VIADD R7, R21, 0xffffffff ;  /* 0xffffffff15077836 */ /* 0x004fe20000000000 */
[----:B-1----:R-:W-:Y:S01]  /*a480*/  SHF.R.U64 R5, R4, R26, R5 ;  /* 0x0000001a04057219 */ /* 0x002fe20000001205 */
[----:B------:R-:W-:Y:S01]  /*a490*/  IMAD.MOV R14, RZ, RZ, -R14 ;  /* 0x000000ffff0e7224 */ /* 0x000fe200078e0a0e */
[----:B------:R-:W-:Y:S01]  /*a4a0*/  LOP3.LUT R4, R13, R28, RZ, 0xc0, !PT ;  /* 0x0000001c0d047212 */ /* 0x000fe200078ec0ff */
[----:B------:R-:W-:Y:S01]  /*a4b0*/  IMAD.MOV.U32 R8, RZ, RZ, R12 ;  /* 0x000000ffff087224 */ /* 0x000fe200078e000c */
[----:B------:R-:W-:Y:S01]  /*a4c0*/  LOP3.LUT R10, R10, R7, RZ, 0xc0, !PT ;  /* 0x000000070a0a7212 */ /* 0x000fe200078ec0ff */
[----:B------:R-:W-:Y:S02]  /*a4d0*/  IMAD.MOV R6, RZ, RZ, -R5 ;  /* 0x000000ffff067224 */ /* 0x000fe400078e0a05 */
[----:B------:R-:W-:-:S04]  /*a4e0*/  IMAD R4, R22, R5, R4 ;  /* 0x0000000516047224 */ /* 0x000fc800078e0204 */
[----:B------:R-:W-:Y:S02]  /*a4f0*/  @P0 IMAD R23, R20, R14, R3 ;  /* 0x0000000e14170224 */ /* 0x000fe400078e0203 */
[----:B0-----:R-:W-:Y:S02]  /*a500*/  IMAD R3, R6, R27, R15 ;  /* 0x0000001b06037224 */ /* 0x001fe400078e020f */
[----:B------:R-:W-:Y:S02]  /*a510*/  IMAD R7, R4, R29, R23 ;  /* 0x0000001d04077224 */ /* 0x000fe400078e0217 */
[----:B------:R-:W-:Y:S02]  /*a520*/  IMAD R4, R3, R21, R10 ;  /* 0x0000001503047224 */ /* 0x000fe400078e020a */
[----:B------:R-:W-:-:S03]  /*a530*/  IMAD.MOV.U32 R6, RZ, RZ, 0x1 ;  /* 0x00000001ff067424 */ /* 0x000fc600078e00ff */
[----:B------:R-:W-:Y:S02]  /*a540*/  SEL R9, R4, R7, !P0 ;  /* 0x0000000704097207 */ /* 0x000fe40004000000 */
[----:B------:R-:W-:-:S07]  /*a550*/  SEL R7, R7, R4, !P0 ;  /* 0x0000000407077207 */ /* 0x000fce0004000000 */
.L_x_287:
[----:B------:R-:W-:-:S08]  /*a560*/  NOP ;  /* 0x0000000000007918 */ /* 0x000fd00000000000 */
[----:B------:R-:W0:-:S00]  /*a570*/  USETMAXREG.DEALLOC.CTAPOOL 0x28 ;  /* 0x00000028000079c8 */ /* 0x000e0000080e0500 */
[----:B0-----:R-:W-:-:S13]  /*a580*/  ISETP.NE.AND P0, PT, R0, RZ, PT ;  /* 0x000000ff0000720c */ /* 0x001fda0003f05270 */
[----:B------:R-:W-:Y:S05]  /*a590*/  @P0 EXIT ;  /* 0x000000000000094d */ /* 0x000fea0003800000 */
[----:B------:R-:W-:Y:S01]  /*a5a0*/  LOP3.LUT P0, RZ, R6, 0xff, RZ, 0xc0, !PT ;  /* 0x000000ff06ff7812 */ /* 0x000fe2000780c0ff */
[----:B------:R-:W-:Y:S02]  /*a5b0*/  IMAD.MOV.U32 R3, RZ, RZ, 0x1 ;  /* 0x00000001ff037424 */ /* 0x000fe400078e00ff */
[----:B------:R-:W-:-:S10]  /*a5c0*/  IMAD.MOV.U32 R0, RZ, RZ, RZ ;  /* 0x000000ffff007224 */ /* 0x000fd400078e00ff */
[----:B------:R-:W-:Y:S05]  /*a5d0*/  @!P0 BRA `(.L_x_290) ;  /* 0x0000000c00348947 */ /* 0x000fea0003800000 */
[----:B------:R-:W0:Y:S01]  /*a5e0*/  LDC R0, c[0x0][0x28c] ;  /* 0x0000a300ff007b82 */ /* 0x000e220000000800 */
[----:B------:R-:W-:Y:S01]  /*a5f0*/  ULDC UR5, c[0x0][0x600] ;  /* 0x0001800000057ab9 */ /* 0x000fe20000000800 */
[----:B------:R-:W-:Y:S01]  /*a600*/  ULDC UR4, c[0x0][0xc] ;  /* 0x0000030000047ab9 */ /* 0x000fe20000000800 */
[----:B------:R-:W-:Y:S01]  /*a610*/  UIADD3 UR16, UR5, -0x1, URZ ;  /* 0xffffffff05107890 */ /* 0x000fe2000fffe03f */
[C---:B------:R-:W-:Y:S01]  /*a620*/  LOP3.LUT P2, RZ, R18.reuse, 0x7f, RZ, 0xc0, !PT ;  /* 0x0000007f12ff7812 */ /* 0x040fe2000784c0ff */
[----:B------:R-:W-:Y:S01]  /*a630*/  ULDC UR6, c[0x0][0x658] ;  /* 0x0001960000067ab9 */ /* 0x000fe20000000800 */
[----:B------:R-:W-:Y:S01]  /*a640*/  ULDC UR5, c[0x0][0x10] ;  /* 0x0000040000057ab9 */ /* 0x000fe20000000800 */
[----:B------:R-:W-:Y:S01]  /*a650*/  UMOV UR7, 0xffffffff ;  /* 0xffffffff00077882 */ /* 0x000fe20000000000 */
[----:B------:R-:W-:Y:S01]  /*a660*/  UMOV UR8, 0x1 ;  /* 0x0000000100087882 */ /* 0x000fe20000000000 */
[----:B------:R-:W-:Y:S01]  /*a670*/  UIMAD.WIDE.U32 UR4, UR4, UR5, URZ ;  /* 0x00000005040472a5 */ /* 0x000fe2000f8e003f */
[----:B------:R-:W-:Y:S01]  /*a680*/  LOP3.LUT P0, RZ, R18, 0x1f, RZ, 0xc0, !PT ;  /* 0x0000001f12ff7812 */ /* 0x000fe2000780c0ff */
[----:B------:R-:W-:Y:S01]  /*a690*/  USHF.L.U32 UR7, UR7, UR6, URZ ;  /* 0x0000000607077299 */ /* 0x000fe2000800063f */
[----:B------:R-:W-:Y:S01]  /*a6a0*/  BSSY B0, `(.L_x_290) ;  /* 0x00000c0000007945 */ /* 0x000fe20003800000 */
[----:B------:R-:W-:Y:S01]  /*a6b0*/  USHF.L.U32 UR18, UR8, UR6, URZ ;  /* 0x0000000608127299 */ /* 0x000fe2000800063f */
[----:B------:R-:W-:Y:S01]  /*a6c0*/  IMAD.MOV.U32 R11, RZ, RZ, 0x1 ;  /* 0x00000001ff0b7424 */ /* 0x000fe200078e00ff */
[----:B------:R-:W-:Y:S01]  /*a6d0*/  LOP3.LUT R18, R19, 0x2, RZ, 0xfc, !PT ;  /* 0x0000000213127812 */ /* 0x000fe200078efcff */
[----:B------:R-:W-:Y:S01]  /*a6e0*/  ULDC UR6, c[0x0][0x14] ;  /* 0x0000050000067ab9 */ /* 0x000fe20000000800 */
[----:B------:R-:W-:Y:S01]  /*a6f0*/  PLOP3.LUT P0, PT, P0, P2, PT, 0x8a, 0x0 ;  /* 0x000000000000781c */ /* 0x000fe20000705172 */
[----:B------:R-:W-:-:S02]  /*a700*/  UIMAD.WIDE.U32 UR20, UR4, UR6, URZ ;  /* 0x00000006041472a5 */ /* 0x000fc4000f8e003f */
[----:B------:R-:W-:Y:S02]  /*a710*/  UIMAD UR13, UR5, UR6, URZ ;  /* 0x00000006050d72a4 */ /* 0x000fe4000f8e023f */
[----:B------:R-:W-:Y:S01]  /*a720*/  ULOP3.LUT UR17, URZ, UR7, URZ, 0x33, !UPT ;  /* 0x000000073f117292 */ /* 0x000fe2000f8e333f */
[----:B0-----:R-:W-:Y:S01]  /*a730*/  VIADD R0, R0, 0x3f ;  /* 0x0000003f00007836 */ /* 0x001fe20000000000 */
[----:B------:R-:W-:Y:S01]  /*a740*/  UIADD3 UR13, UR21, UR13, URZ ;  /* 0x0000000d150d7290 */ /* 0x000fe2000fffe03f */
[----:B------:R-:W-:-:S03]  /*a750*/  ULDC.64 UR22, c[0x0][0x198] ;  /* 0x0000660000167ab9 */ /* 0x000fc60000000a00 */
[----:B------:R-:W-:-:S04]  /*a760*/  SHF.R.S32.HI R3, RZ, 0x1f, R0 ;  /* 0x0000001fff037819 */ /* 0x000fc80000011400 */
[----:B------:R-:W-:Y:S01]  /*a770*/  LEA.HI R3, R3, R0, RZ, 0x6 ;  /* 0x0000000003037211 */ /* 0x000fe200078f30ff */
[----:B------:R-:W-:-:S03]  /*a780*/  IMAD.MOV.U32 R0, RZ, RZ, RZ ;  /* 0x000000ffff007224 */ /* 0x000fc600078e00ff */
[----:B------:R-:W-:Y:S01]  /*a790*/  SHF.R.S32.HI R13, RZ, 0x6, R3 ;  /* 0x00000006ff0d7819 */ /* 0x000fe20000011403 */
[----:B------:R-:W-:-:S04]  /*a7a0*/  IMAD.MOV.U32 R3, RZ, RZ, 0x1 ;  /* 0x00000001ff037424 */ /* 0x000fc800078e00ff */
[----:B------:R-:W-:-:S07]  /*a7b0*/  VIADD R10, R13, 0x1 ;  /* 0x000000010d0a7836 */ /* 0x000fce0000000000 */
.L_x_302:
[----:B------:R-:W-:-:S03]  /*a7c0*/  UMOV UR4, 0xffffffff ;  /* 0xffffffff00047882 */ /* 0x000fc60000000000 */
[----:B------:R-:W-:Y:S05]  /*a7d0*/  BRA.DIV UR4, `(.L_x_291) ;  /* 0x0000000e04a07947 */ /* 0x000fea000b800000 */
[----:B------:R-:W-:-:S13]  /*a7e0*/  ELECT P6, URZ, PT ;  /* 0x00000000003f782f */ /* 0x000fda00038c0000 */
.L_x_313:
[----:B------:R-:W0:Y:S01]  /*a7f0*/  LDC R4, c[0x0][0x28c] ;  /* 0x0000a300ff047b82 */ /* 0x000e220000000800 */
[----:B------:R-:W-:Y:S01]  /*a800*/  BSSY B1, `(.L_x_292) ;  /* 0x0000037000017945 */ /* 0x000fe20003800000 */
[----:B0-----:R-:W-:-:S13]  /*a810*/  ISETP.LT.OR P6, PT, R4, 0x1, !P6 ;  /* 0x000000010400780c */ /* 0x001fda00077c1670 */
[----:B------:R-:W-:Y:S05]  /*a820*/  @P6 BRA `(.L_x_293) ;  /* 0x0000000000d06947 */ /* 0x000fea0003800000 */
[----:B------:R-:W-:Y:S02]  /*a830*/  IMAD.SHL.U32 R14, R9, 0x100, RZ ;  /* 0x00000100090e7824 */ /* 0x000fe400078e00ff */
[----:B------:R-:W-:Y:S02]  /*a840*/  IMAD.SHL.U32 R15, R7, 0x80, RZ ;  /* 0x00000080070f7824 */ /* 0x000fe400078e00ff */
[----:B------:R-:W-:Y:S02]  /*a850*/  IMAD.MOV.U32 R20, RZ, RZ, RZ ;  /* 0x000000ffff147224 */ /* 0x000fe400078e00ff */
[----:B------:R-:W-:Y:S02]  /*a860*/  IMAD.MOV.U32 R4, RZ, RZ, R10 ;  /* 0x000000ffff047224 */ /* 0x000fe400078e000a */
[----:B------:R-:W-:Y:S02]  /*a870*/  IMAD.MOV.U32 R5, RZ, RZ, R3 ;  /* 0x000000ffff057224 */ /* 0x000fe400078e0003 */
[----:B------:R-:W-:-:S07]  /*a880*/  IMAD.MOV.U32 R6, RZ, RZ, R0 ;  /* 0x000000ffff067224 */ /* 0x000fce00078e0000 */
.L_x_297:
[----:B------:R-:W0:Y:S01]  /*a890*/  S2R R12, SR_CgaCtaId ;  /* 0x00000000000c7919 */ /* 0x000e220000008800 */
[----:B------:R-:W-:Y:S01]  /*a8a0*/  MOV R7, 0x400 ;  /* 0x0000040000077802 */ /* 0x000fe20000000f00 */
[----:B------:R-:W1:Y:S03]  /*a8b0*/  @!P2 LDC R9, c[0x0][0x500] ;  /* 0x00014000ff09ab82 */ /* 0x000e660000000800 */
[----:B0-----:R-:W-:Y:S02]  /*a8c0*/  LEA R21, R12, R7, 0x18 ;  /* 0x000000070c157211 */ /* 0x001fe400078ec0ff */
[----:B------:R-:W-:-:S03]  /*a8d0*/  SHF.L.U32 R7, R5, 0x1f, RZ ;  /* 0x0000001f05077819 */ /* 0x000fc600000006ff */
[----:B------:R-:W-:-:S04]  /*a8e0*/  IMAD R12, R6, 0x8, R21 ;  /* 0x00000008060c7824 */ /* 0x000fc800078e0215 */
[----:B------:R-:W0:Y:S02]  /*a8f0*/  SYNCS.PHASECHK.TRANS64.TRYWAIT P1, [R12+URZ+0x20], R7 ;  /* 0x000020070c0075a7 */ /* 0x000e24000802017f */
[----:B01----:R-:W-:Y:S05]  /*a900*/  @!P1 BRA `(.L_x_294) ;  /* 0x0000000c00749947 */ /* 0x003fea0003800000 */
.L_x_314:
[----:B0-----:R-:W-:Y:S01]  /*a910*/  PRMT R7, R18, 0x9910, RZ ;  /* 0x0000991012077816 */ /* 0x001fe200000000ff */
[----:B------:R0:W-:Y:S03]  /*a920*/  @!P2 SYNCS.ARRIVE.TRANS64 RZ, [R12+URZ], R9 ;  /* 0x000000090cffa9a7 */ /* 0x0001e6000800003f */
[----:B------:R-:W-:-:S13]  /*a930*/  ISETP.NE.AND P1, PT, R7, 0x2, PT ;  /* 0x000000020700780c */ /* 0x000fda0003f25270 */
[----:B0-----:R-:W-:Y:S05]  /*a940*/  @P1 BRA `(.L_x_295) ;  /* 0x0000000000041947 */ /* 0x001fea0003800000 */
[----:B------:R-:W-:Y:S01]  /*a950*/  BPT.TRAP 0x1 ;  /* 0x000000040000795c */ /* 0x000fe20000300000 */
.L_x_295:
[----:B------:R-:W-:Y:S05]  /*a960*/  @P0 BRA `(.L_x_296) ;  /* 0x0000000000040947 */ /* 0x000fea0003800000 */
[----:B------:R-:W-:Y:S01]  /*a970*/  BPT.TRAP 0x1 ;  /* 0x000000040000795c */ /* 0x000fe20000300000 */
.L_x_296:
[--C-:B------:R-:W-:Y:S01]  /*a980*/  IMAD R7, R6, 0x4000, R21.reuse ;  /* 0x0000400006077824 */ /* 0x100fe200078e0215 */
[----:B------:R-:W-:Y:S01]  /*a990*/  R2UR UR9, R12 ;  /* 0x000000000c0972ca */ /* 0x000fe200000e0000 */
[----:B------:R-:W-:Y:S01]  /*a9a0*/  IMAD R21, R6, 0x8000, R21 ;  /* 0x0000800006157824 */ /* 0x000fe200078e0215 */
[----:B------:R-:W-:Y:S01]  /*a9b0*/  UIADD3 UR4, UP0, UR22, 0xf0, URZ ;  /* 0x000000f016047890 */ /* 0x000fe2000ff1e03f */
[----:B------:R-:W-:Y:S01]  /*a9c0*/  VIADD R4, R4, 0xffffffff ;  /* 0xffffffff04047836 */ /* 0x000fe20000000000 */
[----:B------:R-:W-:Y:S01]  /*a9d0*/  R2UR UR5, R7 ;  /* 0x00000000070572ca */ /* 0x000fe200000e0000 */
[----:B------:R-:W-:Y:S01]  /*a9e0*/  UIADD3 UR24, UP1, UR22, 0x1f0, URZ ;  /* 0x000001f016187890 */ /* 0x000fe2000ff3e03f */
[----:B------:R-:W-:Y:S01]  /*a9f0*/  R2UR UR8, R21 ;  /* 0x00000000150872ca */ /* 0x000fe200000e0000 */
[----:B------:R-:W-:Y:S01]  /*aa00*/  VIADD R6, R6, 0x1 ;  /* 0x0000000106067836 */ /* 0x000fe20000000000 */
[----:B------:R-:W-:Y:S01]  /*aa10*/  R2UR UR11, R15 ;  /* 0x000000000f0b72ca */ /* 0x000fe200000e0000 */
[----:B------:R-:W-:Y:S01]  /*aa20*/  UIADD3.X UR25, URZ, UR23, URZ, UP1, !UPT ;  /* 0x000000173f197290 */ /* 0x000fe20008ffe43f */
[----:B------:R-:W-:Y:S01]  /*aa30*/  R2UR UR10, R20 ;  /* 0x00000000140a72ca */ /* 0x000fe200000e0000 */
[----:B------:R-:W-:Y:S01]  /*aa40*/  UMOV UR6, 0x0 ;  /* 0x0000000000067882 */ /* 0x000fe20000000000 */
[----:B------:R-:W-:Y:S01]  /*aa50*/  R2UR UR12, R8 ;  /* 0x00000000080c72ca */ /* 0x000fe200000e0000 */
[----:B------:R-:W-:Y:S01]  /*aa60*/  UMOV UR7, 0x10000000 ;  /* 0x1000000000077882 */ /* 0x000fe20000000000 */
[----:B------:R-:W-:Y:S01]  /*aa70*/  R2UR UR19, R14 ;  /* 0x000000000e1372ca */ /* 0x000fe200000e0000 */
[----:B------:R-:W-:Y:S01]  /*aa80*/  VIADD R20, R20, 0x40 ;  /* 0x0000004014147836 */ /* 0x000fe20000000000 */
[----:B------:R-:W-:Y:S01]  /*aa90*/  ISETP.GT.AND P3, PT, R4, 0x1, PT ;  /* 0x000000010400780c */ /* 0x000fe20003f64270 */
[----:B------:R-:W-:Y:S01]  /*aaa0*/  UIADD3 UR14, UR5, 0x100, URZ ;  /* 0x00000100050e7890 */ /* 0x000fe2000fffe03f */
[----:B------:R-:W-:Y:S01]  /*aab0*/  ISETP.NE.AND P1, PT, R6, 0x4, PT ;  /* 0x000000040600780c */ /* 0x000fe20003f25270 */
[----:B------:R-:W-:-:S02]  /*aac0*/  UIADD3.X UR5, URZ, UR23, URZ, UP0, !UPT ;  /* 0x000000173f057290 */ /* 0x000fc400087fe43f */
[----:B------:R-:W-:Y:S01]  /*aad0*/  UIADD3 UR15, UR8, 0x10100, URZ ;  /* 0x00010100080f7890 */ /* 0x000fe2000fffe03f */
[----:B------:R-:W-:Y:S02]  /*aae0*/  SEL R12, RZ, 0x1, P1 ;  /* 0x00000001ff0c7807 */ /* 0x000fe40000800000 */
[----:B------:R-:W-:Y:S01]  /*aaf0*/  UMOV UR8, UR14 ;  /* 0x0000000e00087c82 */ /* 0x000fe20008000000 */
[----:B------:R-:W-:Y:S02]  /*ab00*/  SEL R6, R6, RZ, P1 ;  /* 0x000000ff06067207 */ /* 0x000fe40000800000 */
[----:B------:R-:W-:Y:S01]  /*ab10*/  LOP3.LUT R5, R5, R12, RZ, 0x3c, !PT ;  /* 0x0000000c05057212 */ /* 0x000fe200078e3cff */
[----:B------:R0:W-:Y:S02]  /*ab20*/  UTMALDG.3D [UR8], [UR4], desc[UR6] ;  /* 0x00000608040075b4 */ /* 0x0001e40008011000 */
[----:B0-----:R-:W-:Y:S01]  /*ab30*/  UMOV UR8, UR15 ;  /* 0x0000000f00087c82 */ /* 0x001fe20008000000 */
[----:B------:R-:W-:-:S02]  /*ab40*/  UMOV UR11, UR19 ;  /* 0x00000013000b7c82 */ /* 0x000fc40008000000 */
[----:B------:R0:W-:Y:S02]  /*ab50*/  UTMALDG.3D [UR8], [UR24], desc[UR6] ;  /* 0x00000608180075b4 */ /* 0x0001e40008011000 */
[----:B0-----:R-:W-:Y:S05]  /*ab60*/  @P3 BRA `(.L_x_297) ;  /* 0xfffffffc00483947 */ /* 0x001fea000383ffff */
.L_x_293:
[----:B------:R-:W-:Y:S05]  /*ab70*/  BSYNC B1 ;  /* 0x0000000000017941 */ /* 0x000fea0003800000 */
.L_x_292:
[----:B------:R-:W-:Y:S01]  /*ab80*/  LOP3.LUT P3, RZ, R11, 0xff, RZ, 0xc0, !PT ;  /* 0x000000ff0bff7812 */ /* 0x000fe2000786c0ff */
[----:B------:R-:W-:Y:S01]  /*ab90*/  IMAD.IADD R0, R13, 0x1, R0 ;  /* 0x000000010d007824 */ /* 0x000fe200078e0200 */
[----:B------:R-:W-:Y:S01]  /*aba0*/  IADD3 R16, P4, R16, UR20, RZ ;  /* 0x0000001410107c10 */ /* 0x000fe2000ff9e0ff */
[----:B------:R-:W-:Y:S01]  /*abb0*/  ULDC.64 UR4, c[0x0][0x650] ;  /* 0x0001940000047ab9 */ /* 0x000fe20000000a00 */
[----:B------:R-:W-:Y:S01]  /*abc0*/  BSSY B1, `(.L_x_298) ;  /* 0x000006b000017945 */ /* 0x000fe20003800000 */
[----:B------:R-:W-:Y:S01]  /*abd0*/  IMAD.MOV.U32 R7, RZ, RZ, -0x1 ;  /* 0xffffffffff077424 */ /* 0x000fe200078e00ff */
[----:B------:R-:W-:Y:S01]  /*abe0*/  SHF.R.U32.HI R4, RZ, 0x2, R0 ;  /* 0x00000002ff047819 */ /* 0x000fe20000011600 */
[----:B------:R-:W-:Y:S01]  /*abf0*/  IMAD.MOV.U32 R9, RZ, RZ, -0x1 ;  /* 0xffffffffff097424 */ /* 0x000fe200078e00ff */
[----:B------:R-:W-:Y:S01]  /*ac00*/  ISETP.GT.U32.AND P1, PT, R0, 0x3, PT ;  /* 0x000000030000780c */ /* 0x000fe20003f24070 */
[----:B------:R-:W-:Y:S01]  /*ac10*/  IMAD.MOV.U32 R8, RZ, RZ, -0x1 ;  /* 0xffffffffff087424 */ /* 0x000fe200078e00ff */
[----:B------:R-:W-:-:S02]  /*ac20*/  LOP3.LUT R4, R4, 0x1, RZ, 0xc0, !PT ;  /* 0x0000000104047812 */ /* 0x000fc400078ec0ff */
[----:B------:R-:W-:Y:S01]  /*ac30*/  ISETP.LT.U32.AND P1, PT, R13, 0x4, P1 ;  /* 0x000000040d00780c */ /* 0x000fe20000f21070 */
[----:B------:R-:W0:Y:S01]  /*ac40*/  @P3 S2R R6, SR_CgaCtaId ;  /* 0x0000000000063919 */ /* 0x000e220000008800 */
[----:B------:R-:W-:Y:S02]  /*ac50*/  @P3 MOV R5, 0x400 ;  /* 0x0000040000053802 */ /* 0x000fe40000000f00 */
[----:B------:R-:W-:Y:S02]  /*ac60*/  IADD3.X R17, R17, UR13, RZ, P4, !PT ;  /* 0x0000000d11117c10 */ /* 0x000fe4000a7fe4ff */
[----:B------:R-:W-:Y:S02]  /*ac70*/  ISETP.GE.U32.AND P4, PT, R16, UR4, PT ;  /* 0x0000000410007c0c */ /* 0x000fe4000bf86070 */
[----:B------:R-:W-:Y:S02]  /*ac80*/  LOP3.LUT R0, R0, 0x3, RZ, 0xc0, !PT ;  /* 0x0000000300007812 */ /* 0x000fe400078ec0ff */
[----:B------:R-:W-:-:S02]  /*ac90*/  PRMT R11, RZ, 0x7610, R11 ;  /* 0x00007610ff0b7816 */ /* 0x000fc4000000000b */
[----:B0-----:R-:W-:-:S04]  /*aca0*/  @P3 LEA R5, R6, R5, 0x18 ;  /* 0x0000000506053211 */ /* 0x001fc800078ec0ff */
[----:B------:R0:W-:Y:S01]  /*acb0*/  @P3 SYNCS.ARRIVE.TRANS64.A1T0 RZ, [R5+URZ+0x58], RZ ;  /* 0x000058ff05ff39a7 */ /* 0x0001e2000810003f */
[----:B------:R-:W-:Y:S02]  /*acc0*/  ISETP.NE.U32.AND P3, PT, R4, 0x1, PT ;  /* 0x000000010400780c */ /* 0x000fe40003f65070 */
[----:B------:R-:W-:Y:S02]  /*acd0*/  SEL R4, RZ, 0x1, !P1 ;  /* 0x00000001ff047807 */ /* 0x000fe40004800000 */
[----:B------:R-:W-:Y:S02]  /*ace0*/  ISETP.GE.U32.AND.EX P1, PT, R17, UR5, PT, P4 ;  /* 0x0000000511007c0c */ /* 0x000fe4000bf26140 */
[----:B------:R-:W-:-:S04]  /*acf0*/  ISETP.GT.U32.AND P3, PT, R13, 0x3, !P3 ;  /* 0x000000030d00780c */ /* 0x000fc80005f64070 */
[----:B0-----:R-:W-:-:S04]  /*ad00*/  SEL R5, RZ, 0x1, !P3 ;  /* 0x00000001ff057807 */ /* 0x001fc80005800000 */
[--C-:B------:R-:W-:Y:S02]  /*ad10*/  LOP3.LUT R3, R5, R3, R4.reuse, 0x96, !PT ;  /* 0x0000000305037212 */ /* 0x100fe400078e9604 */
[----:B------:R-:W-:Y:S01]  /*ad20*/  PRMT R4, RZ, 0x7610, R4 ;  /* 0x00007610ff047816 */ /* 0x000fe20000000004 */
[----:B------:R-:W-:Y:S06]  /*ad30*/  @P1 BRA `(.L_x_299) ;  /* 0x00000004004c1947 */ /* 0x000fec0003800000 */
[----:B------:R-:W-:Y:S01]  /*ad40*/  ULDC.64 UR4, c[0x0][0x628] ;  /* 0x00018a0000047ab9 */ /* 0x000fe20000000a00 */
[----:B------:R-:W0:Y:S01]  /*ad50*/  S2R R14, SR_CTAID.X ;  /* 0x00000000000e7919 */ /* 0x000e220000002500 */
[----:B------:R-:W-:Y:S01]  /*ad60*/  ISETP.NE.U32.AND P1, PT, RZ, UR4, PT ;  /* 0x00000004ff007c0c */ /* 0x000fe2000bf25070 */
[----:B------:R-:W-:Y:S01]  /*ad70*/  ULDC UR7, c[0x0][0x630] ;  /* 0x00018c0000077ab9 */ /* 0x000fe20000000800 */
[----:B------:R-:W-:Y:S01]  /*ad80*/  IMAD.MOV.U32 R4, RZ, RZ, R16 ;  /* 0x000000ffff047224 */ /* 0x000fe200078e0010 */
[----:B------:R-:W1:Y:S01]  /*ad90*/  S2R R12, SR_CTAID.Y ;  /* 0x00000000000c7919 */ /* 0x000e620000002600 */
[----:B------:R-:W-:Y:S01]  /*ada0*/  ISETP.NE.AND.EX P1, PT, RZ, UR5, PT, P1 ;  /* 0x00000005ff007c0c */ /* 0x000fe2000bf25310 */
[----:B------:R-:W-:-:S12]  /*adb0*/  IMAD.MOV.U32 R5, RZ, RZ, R17 ;  /* 0x000000ffff057224 */ /* 0x000fd800078e0011 */
[----:B------:R-:W-:Y:S05]  /*adc0*/  @!P1 BRA `(.L_x_300) ;  /* 0x0000000000289947 */ /* 0x000fea0003800000 */
[----:B------:R-:W-:Y:S02]  /*add0*/  ULDC UR6, c[0x0][0x634] ;  /* 0x00018d0000067ab9 */ /* 0x000fe40000000800 */
[----:B------:R-:W-:-:S05]  /*ade0*/  IADD3 R9, P1, R16, UR6, RZ ;  /* 0x0000000610097c10 */ /* 0x000fca000ff3e0ff */
[----:B------:R-:W-:-:S04]  /*adf0*/  IMAD.X R15, RZ, RZ, R17, P1 ;  /* 0x000000ffff0f7224 */ /* 0x000fc800008e0611 */
[----:B------:R-:W-:-:S04]  /*ae00*/  IMAD.WIDE.U32 R6, R15, UR4, RZ ;  /* 0x000000040f067c25 */ /* 0x000fc8000f8e00ff */
[----:B------:R-:W-:-:S04]  /*ae10*/  IMAD.WIDE.U32 R6, P1, R9, UR5, R6 ;  /* 0x0000000509067c25 */ /* 0x000fc8000f820006 */
[----:B------:R-:W-:-:S04]  /*ae20*/  IMAD.WIDE.U32 R8, R9, UR4, RZ ;  /* 0x0000000409087c25 */ /* 0x000fc8000f8e00ff */
[----:B------:R-:W-:Y:S01]  /*ae30*/  IMAD.X R5, RZ, RZ, RZ, P1 ;  /* 0x000000ffff057224 */ /* 0x000fe200008e06ff */
[----:B------:R-:W-:Y:S01]  /*ae40*/  IADD3 RZ, P1, R9, R6, RZ ;  /* 0x0000000609ff7210 */ /* 0x000fe20007f3e0ff */
[----:B------:R-:W-:-:S04]  /*ae50*/  IMAD.MOV.U32 R4, RZ, RZ, R7 ;  /* 0x000000ffff047224 */ /* 0x000fc800078e0007 */
[----:B------:R-:W-:-:S08]  /*ae60*/  IMAD.WIDE.U32.X R4, R15, UR5, R4, P1 ;  /* 0x000000050f047c25 */ /* 0x000fd000088e0404 */
.L_x_300:
[--C-:B------:R-:W-:Y:S01]  /*ae70*/  SHF.R.U64 R8, R4, UR7, R5.reuse ;  /* 0x0000000704087c19 */ /* 0x100fe20008001205 */
[----:B------:R-:W-:Y:S01]  /*ae80*/  ULDC.64 UR4, c[0x0][0x620] ;  /* 0x0001880000047ab9 */ /* 0x000fe20000000a00 */
[----:B------:R-:W-:Y:S01]  /*ae90*/  SHF.R.U32.HI R4, RZ, UR7, R5 ;  /* 0x00000007ff047c19 */ /* 0x000fe20008011605 */
[----:B------:R-:W2:Y:S01]  /*aea0*/  LDC R25, c[0x0][0x144] ;  /* 0x00005100ff197b82 */ /* 0x000ea20000000800 */
[----:B------:R-:W-:Y:S01]  /*aeb0*/  IADD3 R7, P1, RZ, -R8, RZ ;  /* 0x80000008ff077210 */ /* 0x000fe20007f3e0ff */
[----:B------:R-:W-:Y:S01]  /*aec0*/  ULDC.64 UR8, c[0x0][0x640] ;  /* 0x0001900000087ab9 */ /* 0x000fe20000000a00 */
[----:B0-----:R-:W-:Y:S01]  /*aed0*/  I2FP.F32.U32 R9, R14 ;  /* 0x0000000e00097245 */ /* 0x001fe20000201000 */
[----:B------:R-:W-:Y:S02]  /*aee0*/  ULDC UR6, c[0x0][0x608] ;  /* 0x0001820000067ab9 */ /* 0x000fe40000000800 */
[----:B------:R-:W-:Y:S01]  /*aef0*/  IMAD.X R4, RZ, RZ, ~R4, P1 ;  /* 0x000000ffff047224 */ /* 0x000fe200008e0e04 */
[----:B------:R-:W-:Y:S01]  /*af00*/  ISETP.NE.U32.AND P1, PT, RZ, UR8, PT ;  /* 0x00000008ff007c0c */ /* 0x000fe2000bf25070 */
[----:B------:R-:W0:Y:S02]  /*af10*/  LDC R21, c[0x0][0x148] ;  /* 0x00005200ff157b82 */ /* 0x000e240000000800 */
[----:B------:R-:W-:Y:S01]  /*af20*/  IMAD R6, R4, UR4, RZ ;  /* 0x0000000404067c24 */ /* 0x000fe2000f8e02ff */
[----:B------:R-:W-:Y:S01]  /*af30*/  ISETP.NE.AND.EX P1, PT, RZ, UR9, PT, P1 ;  /* 0x00000009ff007c0c */ /* 0x000fe2000bf25310 */
[----:B------:R-:W-:Y:S01]  /*af40*/  IMAD.WIDE.U32 R4, R7, UR4, R16 ;  /* 0x0000000407047c25 */ /* 0x000fe2000f8e0010 */
[----:B------:R-:W-:-:S03]  /*af50*/  ULDC UR4, c[0x0][0x150] ;  /* 0x0000540000047ab9 */ /* 0x000fc60000000800 */
[----:B------:R-:W-:Y:S02]  /*af60*/  IMAD R7, R7, UR5, R6 ;  /* 0x0000000507077c24 */ /* 0x000fe4000f8e0206 */
[----:B------:R-:W-:Y:S01]  /*af70*/  FMUL R6, R9, UR4 ;  /* 0x0000000409067c20 */ /* 0x000fe20008400000 */
[----:B------:R-:W-:Y:S01]  /*af80*/  ULDC UR4, c[0x0][0x618] ;  /* 0x0001860000047ab9 */ /* 0x000fe20000000800 */
[----:B------:R-:W-:Y:S01]  /*af90*/  ULDC UR5, c[0x0][0x154] ;  /* 0x0000550000057ab9 */ /* 0x000fe20000000800 */
[----:B------:R-:W-:-:S03]  /*afa0*/  IMAD.IADD R5, R5, 0x1, R7 ;  /* 0x0000000105057824 */ /* 0x000fc600078e0207 */
[----:B------:R-:W3:Y:S02]  /*afb0*/  F2I.U32.TRUNC.NTZ R6, R6 ;  /* 0x0000000600067305 */ /* 0x000ee4000020f000 */
[----:B------:R-:W-:Y:S02]  /*afc0*/  SHF.R.U64 R9, R4, UR4, R5 ;  /* 0x0000000404097c19 */ /* 0x000fe40008001205 */
[----:B-1----:R-:W-:-:S05]  /*afd0*/  I2FP.F32.U32 R4, R12 ;  /* 0x0000000c00047245 */ /* 0x002fca0000201000 */
[----:B------:R-:W-:Y:S01]  /*afe0*/  FMUL R22, R4, UR5 ;  /* 0x0000000504167c20 */ /* 0x000fe20008400000 */
[----:B------:R-:W-:Y:S01]  /*aff0*/  SHF.R.U32.HI R4, RZ, UR4, R5 ;  /* 0x00000004ff047c19 */ /* 0x000fe20008011605 */
[----:B------:R-:W-:-:S03]  /*b000*/  ULDC UR4, c[0x0][0x658] ;  /* 0x0001960000047ab9 */ /* 0x000fc60000000800 */
[--C-:B------:R-:W-:Y:S01]  /*b010*/  SHF.R.U64 R20, R9, UR6, R4.reuse ;  /* 0x0000000609147c19 */ /* 0x100fe20008001204 */
[----:B------:R-:W1:Y:S01]  /*b020*/  F2I.U32.TRUNC.NTZ R22, R22 ;  /* 0x0000001600167305 */ /* 0x000e62000020f000 */
[----:B------:R-:W-:Y:S01]  /*b030*/  SHF.R.U32.HI R5, RZ, UR6, R4 ;  /* 0x00000006ff057c19 */ /* 0x000fe20008011604 */
[----:B---3--:R-:W-:-:S03]  /*b040*/  IMAD.MOV R6, RZ, RZ, -R6 ;  /* 0x000000ffff067224 */ /* 0x008fc600078e0a06 */
[--C-:B------:R-:W-:Y:S01]  /*b050*/  SHF.R.U64 R15, R20, UR4, R5.reuse ;  /* 0x00000004140f7c19 */ /* 0x100fe20008001205 */
[----:B--2---:R-:W-:Y:S01]  /*b060*/  IMAD R14, R25, R6, R14 ;  /* 0x00000006190e7224 */ /* 0x004fe200078e020e */
[----:B------:R-:W-:-:S03]  /*b070*/  SHF.R.U32.HI R23, RZ, UR4, R5 ;  /* 0x00000004ff177c19 */ /* 0x000fc60008011605 */
[----:B------:R-:W-:Y:S02]  /*b080*/  IMAD.MOV.U32 R4, RZ, RZ, R15 ;  /* 0x000000ffff047224 */ /* 0x000fe400078e000f */
[----:B------:R-:W-:Y:S01]  /*b090*/  IMAD.MOV.U32 R5, RZ, RZ, R23 ;  /* 0x000000ffff057224 */ /* 0x000fe200078e0017 */
[----:B-1----:R-:W-:Y:S06]  /*b0a0*/  @!P1 BRA `(.L_x_301) ;  /* 0x0000000000289947 */ /* 0x002fec0003800000 */
[----:B------:R-:W-:Y:S02]  /*b0b0*/  ULDC UR4, c[0x0][0x64c] ;  /* 0x0001930000047ab9 */ /* 0x000fe40000000800 */
[----:B------:R-:W-:-:S05]  /*b0c0*/  IADD3 R5, P1, R15, UR4, RZ ;  /* 0x000000040f057c10 */ /* 0x000fca000ff3e0ff */
[----:B------:R-:W-:-:S04]  /*b0d0*/  IMAD.X R23, RZ, RZ, R23, P1 ;  /* 0x000000ffff177224 */ /* 0x000fc800008e0617 */
[----:B------:R-:W-:-:S04]  /*b0e0*/  IMAD.WIDE.U32 R6, R23, UR8, RZ ;  /* 0x0000000817067c25 */ /* 0x000fc8000f8e00ff */
[----:B------:R-:W-:-:S04]  /*b0f0*/  IMAD.WIDE.U32 R6, P1, R5, UR9, R6 ;  /* 0x0000000905067c25 */ /* 0x000fc8000f820006 */
[----:B------:R-:W-:-:S04]  /*b100*/  IMAD.WIDE.U32 R4, R5, UR8, RZ ;  /* 0x0000000805047c25 */ /* 0x000fc8000f8e00ff */
[----:B------:R-:W-:Y:S01]  /*b110*/  IMAD.MOV.U32 R4, RZ, RZ, R7 ;  /* 0x000000ffff047224 */ /* 0x000fe200078e0007 */
[----:B------:R-:W-:Y:S01]  /*b120*/  IADD3 RZ, P3, R5, R6, RZ ;  /* 0x0000000605ff7210 */ /* 0x000fe20007f7e0ff */
[----:B------:R-:W-:-:S04]  /*b130*/  IMAD.X R5, RZ, RZ, RZ, P1 ;  /* 0x000000ffff057224 */ /* 0x000fc800008e06ff */
[----:B------:R-:W-:-:S08]  /*b140*/  IMAD.WIDE.U32.X R4, R23, UR9, R4, P3 ;  /* 0x0000000917047c25 */ /* 0x000fd000098e0404 */
.L_x_301:
[----:B------:R-:W-:Y:S01]  /*b150*/  ISETP.NE.AND P1, PT, R2, 0x1, PT ;  /* 0x000000010200780c */ /* 0x000fe20003f25270 */
[----:B------:R-:W-:Y:S01]  /*b160*/  ULDC UR4, c[0x0][0x648] ;  /* 0x0001920000047ab9 */ /* 0x000fe20000000800 */
[----:B------:R-:W-:Y:S01]  /*b170*/  LOP3.LUT R20, R20, UR17, RZ, 0xc0, !PT ;  /* 0x0000001114147c12 */ /* 0x000fe2000f8ec0ff */
[----:B------:R-:W-:Y:S01]  /*b180*/  IMAD.MOV R22, RZ, RZ, -R22 ;  /* 0x000000ffff167224 */ /* 0x000fe200078e0a16 */
[----:B------:R-:W-:Y:S01]  /*b190*/  SHF.R.U64 R5, R4, UR4, R5 ;  /* 0x0000000404057c19 */ /* 0x000fe20008001205 */
[----:B------:R-:W-:Y:S01]  /*b1a0*/  ULDC UR4, c[0x0][0x638] ;  /* 0x00018e0000047ab9 */ /* 0x000fe20000000800 */
[----:B------:R-:W-:Y:S01]  /*b1b0*/  LOP3.LUT R6, R9, UR16, RZ, 0xc0, !PT ;  /* 0x0000001009067c12 */ /* 0x000fe2000f8ec0ff */
[----:B------:R-:W-:Y:S02]  /*b1c0*/  ULDC UR5, c[0x0][0x610] ;  /* 0x0001840000057ab9 */ /* 0x000fe40000000800 */
[----:B------:R-:W-:Y:S02]  /*b1d0*/  IMAD.MOV R4, RZ, RZ, -R5 ;  /* 0x000000ffff047224 */ /* 0x000fe400078e0a05 */
[----:B------:R-:W-:-:S02]  /*b1e0*/  IMAD R5, R5, UR18, R20 ;  /* 0x0000001205057c24 */ /* 0x000fc4000f8e0214 */
[----:B0-----:R-:W-:Y:S02]  /*b1f0*/  @P1 IMAD R14, R21, R22, R12 ;  /* 0x00000016150e1224 */ /* 0x001fe400078e020c */
[----:B------:R-:W-:Y:S01]  /*b200*/  IMAD R15, R4, UR4, R15 ;  /* 0x00000004040f7c24 */ /* 0x000fe2000f8e020f */
[----:B------:R-:W-:Y:S01]  /*b210*/  ULDC UR4, c[0x0][0x600] ;  /* 0x0001800000047ab9 */ /* 0x000fe20000000800 */
[----:B------:R-:W-:Y:S02]  /*b220*/  IMAD R14, R5, UR5, R14 ;  /* 0x00000005050e7c24 */ /* 0x000fe4000f8e020e */
[----:B------:R-:W-:Y:S02]  /*b230*/  IMAD R15, R15, UR4, R6 ;  /* 0x000000040f0f7c24 */ /* 0x000fe4000f8e0206 */
[----:B------:R-:W-:-:S03]  /*b240*/  IMAD.MOV.U32 R4, RZ, RZ, 0x1 ;  /* 0x00000001ff047424 */ /* 0x000fc600078e00ff */
[----:B------:R-:W-:Y:S02]  /*b250*/  SEL R9, R15, R14, !P1 ;  /* 0x0000000e0f097207 */ /* 0x000fe40004800000 */
[----:B------:R-:W-:-:S07]  /*b260*/  SEL R7, R14, R15, !P1 ;  /* 0x0000000f0e077207 */ /* 0x000fce0004800000 */
.L_x_299:
[----:B------:R-:W-:Y:S05]  /*b270*/  BSYNC B1 ;  /* 0x0000000000017941 */ /* 0x000fea0003800000 */
.L_x_298:
[----:B------:R-:W-:-:S13]  /*b280*/  LOP3.LUT P1, RZ, R4, 0xff, RZ, 0xc0, !PT ;  /* 0x000000ff04ff7812 */ /* 0x000fda000782c0ff */
[----:B------:R-:W-:Y:S05]  /*b290*/  @P1 BRA `(.L_x_302) ;  /* 0xfffffff400481947 */ /* 0x000fea000383ffff */
[----:B------:R-:W-:Y:S05]  /*b2a0*/  BSYNC B0 ;  /* 0x0000000000007941 */ /* 0x000fea0003800000 */
.L_x_290:
[----:B------:R-:W-:-:S03]  /*b2b0*/  UMOV UR4, 0xffffffff ;  /* 0xffffffff00047882 */ /* 0x000fc60000000000 */
[----:B------:R-:W-:Y:S05]  /*b2c0*/  BRA.DIV UR4, `(.L_x_303) ;  /* 0x0000000604187947 */ /* 0x000fea000b800000 */
[----:B------:R-:W-:-:S13]  /*b2d0*/  ELECT P6, URZ, PT ;  /* 0x00000000003f782f */ /* 0x000fda00038c0000 */
.L_x_317:
[----:B------:R-:W-:Y:S04]  /*b2e0*/  BSSY B0, `(.L_x_304) ;  /* 0x000002b000007945 */ /* 0x000fe80003800000 */
[----:B------:R-:W-:Y:S05]  /*b2f0*/  @!P6 BRA `(.L_x_305) ;  /* 0x0000000000a4e947 */ /* 0x000fea0003800000 */
[----:B------:R-:W-:-:S04]  /*b300*/  LOP3.LUT R19, R19, 0x2, RZ, 0xfc, !PT ;  /* 0x0000000213137812 */ /* 0x000fc800078efcff */
[----:B------:R-:W-:-:S13]  /*b310*/  ISETP.NE.AND P0, PT, R19, 0x3, PT ;  /* 0x000000031300780c */ /* 0x000fda0003f05270 */
[----:B------:R-:W-:Y:S05]  /*b320*/  @!P0 BRA `(.L_x_306) ;  /* 0x0000000000048947 */ /* 0x000fea0003800000 */
[----:B------:R-:W-:Y:S01]  /*b330*/  BPT.TRAP 0x1 ;  /* 0x000000040000795c */ /* 0x000fe20000300000 */
.L_x_306:
[----:B------:R-:W0:Y:S01]  /*b340*/  S2R R5, SR_CgaCtaId ;  /* 0x0000000000057919 */ /* 0x000e220000008800 */
[----:B------:R-:W-:Y:S02]  /*b350*/  MOV R2, 0x400 ;  /* 0x0000040000027802 */ /* 0x000fe40000000f00 */
[----:B------:R-:W-:Y:S02]  /*b360*/  SHF.L.U32 R4, R3, 0x1f, RZ ;  /* 0x0000001f03047819 */ /* 0x000fe400000006ff */
[----:B0-----:R-:W-:-:S05]  /*b370*/  LEA R5, R5, R2, 0x18 ;  /* 0x0000000205057211 */ /* 0x001fca00078ec0ff */
[----:B------:R-:W-:-:S04]  /*b380*/  VIADD R5, R5, 0x20 ;  /* 0x0000002005057836 */ /* 0x000fc80000000000 */
[C---:B------:R-:W-:Y:S02]  /*b390*/  IMAD R7, R0.reuse, 0x8, R5 ;  /* 0x0000000800077824 */ /* 0x040fe400078e0205 */
[----:B------:R-:W-:Y:S02]  /*b3a0*/  VIADD R0, R0, 0x1 ;  /* 0x0000000100007836 */ /* 0x000fe40000000000 */
[----:B------:R-:W0:Y:S03]  /*b3b0*/  SYNCS.PHASECHK.TRANS64.TRYWAIT P0, [R7+URZ], R4 ;  /* 0x00000004070075a7 */ /* 0x000e26000800017f */
[----:B------:R-:W-:-:S04]  /*b3c0*/  ISETP.NE.AND P1, PT, R0, 0x4, PT ;  /* 0x000000040000780c */ /* 0x000fc80003f25270 */
[----:B------:R-:W-:Y:S02]  /*b3d0*/  SEL R2, RZ, 0x1, P1 ;  /* 0x00000001ff027807 */ /* 0x000fe40000800000 */
[----:B------:R-:W-:Y:S02]  /*b3e0*/  SEL R0, R0, RZ, P1 ;  /* 0x000000ff00007207 */ /* 0x000fe40000800000 */
[----:B------:R-:W-:-:S03]  /*b3f0*/  LOP3.LUT R9, R3, R2, RZ, 0x3c, !PT ;  /* 0x0000000203097212 */ /* 0x000fc600078e3cff */
[----:B------:R-:W-:Y:S01]  /*b400*/  IMAD R6, R0, 0x8, R5 ;  /* 0x0000000800067824 */ /* 0x000fe200078e0205 */
[----:B------:R-:W-:Y:S01]  /*b410*/  SHF.L.U32 R3, R9, 0x1f, RZ ;  /* 0x0000001f09037819 */ /* 0x000fe200000006ff */
[----:B0-----:R-:W-:Y:S06]  /*b420*/  @!P0 BRA `(.L_x_307) ;  /* 0x0000000000e08947 */ /* 0x001fec0003800000 */
.L_x_318:
[----:B------:R-:W1:Y:S01]  /*b430*/  SYNCS.PHASECHK.TRANS64.TRYWAIT P0, [R6+URZ], R3 ;  /* 0x00000003060075a7 */ /* 0x000e62000800017f */
[----:B------:R-:W-:-:S05]  /*b440*/  VIADD R0, R0, 0x1 ;  /* 0x0000000100007836 */ /* 0x000fca0000000000 */
[----:B------:R-:W-:-:S04]  /*b450*/  ISETP.NE.AND P1, PT, R0, 0x4, PT ;  /* 0x000000040000780c */ /* 0x000fc80003f25270 */
[----:B------:R-:W-:Y:S02]  /*b460*/  SEL R2, RZ, 0x1, P1 ;  /* 0x00000001ff027807 */ /* 0x000fe40000800000 */
[----:B------:R-:W-:Y:S02]  /*b470*/  SEL R0, R0, RZ, P1 ;  /* 0x000000ff00007207 */ /* 0x000fe40000800000 */
[----:B------:R-:W-:-:S03]  /*b480*/  LOP3.LUT R9, R9, R2, RZ, 0x3c, !PT ;  /* 0x0000000209097212 */ /* 0x000fc600078e3cff */
[----:B0-----:R-:W-:Y:S01]  /*b490*/  IMAD R7, R0, 0x8, R5 ;  /* 0x0000000800077824 */ /* 0x001fe200078e0205 */
[----:B------:R-:W-:Y:S01]  /*b4a0*/  SHF.L.U32 R4, R9, 0x1f, RZ ;  /* 0x0000001f09047819 */ /* 0x000fe200000006ff */
[----:B-1----:R-:W-:Y:S06]  /*b4b0*/  @!P0 BRA `(.L_x_308) ;  /* 0x0000000000d08947 */ /* 0x002fec0003800000 */
.L_x_319:
[----:B------:R-:W1:Y:S01]  /*b4c0*/  SYNCS.PHASECHK.TRANS64.TRYWAIT P0, [R7+URZ], R4 ;  /* 0x00000004070075a7 */ /* 0x000e62000800017f */
[----:B------:R-:W-:-:S05]  /*b4d0*/  VIADD R0, R0, 0x1 ;  /* 0x0000000100007836 */ /* 0x000fca0000000000 */
[----:B------:R-:W-:-:S04]  /*b4e0*/  ISETP.NE.AND P1, PT, R0, 0x4, PT ;  /* 0x000000040000780c */ /* 0x000fc80003f25270 */
[----:B------:R-:W-:Y:S02]  /*b4f0*/  SEL R2, RZ, 0x1, P1 ;  /* 0x00000001ff027807 */ /* 0x000fe40000800000 */
[----:B------:R-:W-:Y:S02]  /*b500*/  SEL R0, R0, RZ, P1 ;  /* 0x000000ff00007207 */ /* 0x000fe40000800000 */
[----:B------:R-:W-:Y:S01]  /*b510*/  LOP3.LUT R2, R9, R2, RZ, 0x3c, !PT ;  /* 0x0000000209027212 */ /* 0x000fe200078e3cff */
[----:B-1----:R-:W-:Y:S06]  /*b520*/  @!P0 BRA `(.L_x_309) ;  /* 0x0000000000c88947 */ /* 0x002fec0003800000 */
.L_x_320:
[----:B------:R-:W-:Y:S01]  /*b530*/  IMAD R5, R0, 0x8, R5 ;  /* 0x0000000800057824 */ /* 0x000fe200078e0205 */
[----:B------:R-:W-:-:S07]  /*b540*/  SHF.L.U32 R0, R2, 0x1f, RZ ;  /* 0x0000001f02007819 */ /* 0x000fce00000006ff */
.L_x_310:
[----:B--2---:R2:W3:Y:S02]  /*b550*/  SYNCS.PHASECHK.TRANS64.TRYWAIT P0, [R5+URZ], R0 ;  /* 0x00000000050075a7 */ /* 0x0044e4000800017f */
[----:B---3--:R-:W-:Y:S05]  /*b560*/  @!P0 NANOSLEEP.SYNCS 0x989680 ;  /* 0x009896800000895d */ /* 0x008fea0003900000 */
[----:B------:R-:W3:Y:S02]  /*b570*/  @!P0 SYNCS.PHASECHK.TRANS64 P0, [R5+URZ], R0 ;  /* 0x00000000050085a7 */ /* 0x000ee4000800007f */
[----:B---3--:R-:W-:Y:S05]  /*b580*/  @!P0 BRA `(.L_x_310) ;  /* 0xfffffffc00f08947 */ /* 0x008fea000383ffff */
.L_x_305:
[----:B------:R-:W-:Y:S05]  /*b590*/  BSYNC B0 ;  /* 0x0000000000007941 */ /* 0x000fea0003800000 */
.L_x_304:
[----:B------:R-:W-:Y:S05]  /*b5a0*/  EXIT ;  /* 0x000000000000794d */ /* 0x000fea0003800000 */
.L_x_17:
[----:B---3--:R3:W4:Y:S02]  /*b5b0*/  SYNCS.PHASECHK.TRANS64.TRYWAIT P1, [R3+URZ], R0 ;  /* 0x00000000030075a7 */ /* 0x008724000802017f */
[----:B----4-:R-:W-:Y:S05]  /*b5c0*/  @!P1 NANOSLEEP.SYNCS 0x989680 ;  /* 0x009896800000995d */ /* 0x010fea0003900000 */
[----:B------:R-:W4:Y:S02]  /*b5d0*/  @!P1 SYNCS.PHASECHK.TRANS64 P1, [R3+URZ], R0 ;  /* 0x00000000030095a7 */ /* 0x000f24000802007f */
[----:B----4-:R-:W-:Y:S05]  /*b5e0*/  @!P1 BRA `(.L_x_17) ;  /* 0xfffffffc00f09947 */ /* 0x010fea000383ffff */
[----:B------:R-:W-:Y:S05]  /*b5f0*/  BRA `(.L_x_16) ;  /* 0xffffff5c00047947 */ /* 0x000fea000383ffff */
.L_x_22:
[----:B-1----:R-:W-:-:S04]  /*b600*/  IMAD.U32 R4, RZ, RZ, UR8 ;  /* 0x00000008ff047e24 */ /* 0x002fc8000f8e00ff */
[----:B------:R1:W2:Y:S03]  /*b610*/  SYNCS.PHASECHK.TRANS64.TRYWAIT P1, [R4+URZ], R3 ;  /* 0x00000003040075a7 */ /* 0x0002a6000802017f */
[----:B--2---:R-:W-:Y:S05]  /*b620*/  @!P1 NANOSLEEP.SYNCS 0x989680 ;  /* 0x009896800000995d */ /* 0x004fea0003900000 */
[----:B------:R-:W2:Y:S02]  /*b630*/  @!P1 SYNCS.PHASECHK.TRANS64 P1, [R4+URZ], R3 ;  /* 0x00000003040095a7 */ /* 0x000ea4000802007f */
[----:B--2---:R-:W-:Y:S05]  /*b640*/  @!P1 BRA `(.L_x_22) ;  /* 0xfffffffc00ec9947 */ /* 0x004fea000383ffff */
[----:B------:R-:W-:Y:S05]  /*b650*/  BRA `(.L_x_21) ;  /* 0xffffff5c00f07947 */ /* 0x000fea000383ffff */
.L_x_291:
[----:B------:R-:W-:Y:S01]  /*b660*/  BSSY B1, `(.L_x_311) ;  /* 0x0000006000017945 */ /* 0x000fe20003800000 */
[----:B------:R-:W-:-:S07]  /*b670*/  IMAD.MOV.U32 R15, RZ, RZ, -0x1 ;  /* 0xffffffffff0f7424 */ /* 0x000fce00078e00ff */
[----:B------:R-:W-:Y:S05]  /*b680*/  WARPSYNC.COLLECTIVE R15, `(.L_x_312) ;  /* 0x000000000f0c7348 */ /* 0x000fea0003c00000 */
[----:B------:R-:W-:Y:S02]  /*b690*/  ELECT P6, UR62, PT ;  /* 0x00000000003e782f */ /* 0x000fe400038c0000 */
[----:B------:R-:W-:Y:S01]  /*b6a0*/  MOV R14, UR62 ;  /* 0x0000003e000e7c02 */ /* 0x000fe20008000f00 */
[----:B------:R-:W-:Y:S10]  /*b6b0*/  ENDCOLLECTIVE ;  /* 0x000000000000791b */ /* 0x000ff40003800000 */
.L_x_312:
[----:B------:R-:W-:Y:S05]  /*b6c0*/  BSYNC B1 ;  /* 0x0000000000017941 */ /* 0x000fea0003800000 */
.L_x_311:
[----:B------:R-:W-:Y:S05]  /*b6d0*/  BRA `(.L_x_313) ;  /* 0xfffffff000447947 */ /* 0x000fea000383ffff */
.L_x_294:
[----:B0-----:R0:W1:Y:S02]  /*b6e0*/  SYNCS.PHASECHK.TRANS64.TRYWAIT P1, [R12+URZ+0x20], R7 ;  /* 0x000020070c0075a7 */ /* 0x001064000802017f */
[----:B-1----:R-:W-:Y:S05]  /*b6f0*/  @!P1 NANOSLEEP.SYNCS 0x989680 ;  /* 0x009896800000995d */ /* 0x002fea0003900000 */
[----:B------:R-:W1:Y:S02]  /*b700*/  @!P1 SYNCS.PHASECHK.TRANS64 P1, [R12+URZ+0x20], R7 ;  /* 0x000020070c0095a7 */ /* 0x000e64000802007f */
[----:B-1----:R-:W-:Y:S05]  /*b710*/  @!P1 BRA `(.L_x_294) ;  /* 0xfffffffc00f09947 */ /* 0x002fea000383ffff */
[----:B------:R-:W-:Y:S05]  /*b720*/  BRA `(.L_x_314) ;  /* 0xfffffff000787947 */ /* 0x000fea000383ffff */
.L_x_303:
[----:B------:R-:W-:Y:S01]  /*b730*/  BSSY B0, `(.L_x_315) ;  /* 0x0000006000007945 */ /* 0x000fe20003800000 */
[----:B------:R-:W-:-:S07]  /*b740*/  IMAD.MOV.U32 R15, RZ, RZ, -0x1 ;  /* 0xffffffffff0f7424 */ /* 0x000fce00078e00ff */
[----:B------:R-:W-:Y:S05]  /*b750*/  WARPSYNC.COLLECTIVE R15, `(.L_x_316) ;  /* 0x000000000f0c7348 */ /* 0x000fea0003c00000 */
[----:B------:R-:W-:Y:S02]  /*b760*/  ELECT P6, UR62, PT ;  /* 0x00000000003e782f */ /* 0x000fe400038c0000 */
[----:B------:R-:W-:Y:S01]  /*b770*/  MOV R14, UR62 ;  /* 0x0000003e000e7c02 */ /* 0x000fe20008000f00 */
[----:B------:R-:W-:Y:S10]  /*b780*/  ENDCOLLECTIVE ;  /* 0x000000000000791b */ /* 0x000ff40003800000 */
.L_x_316:
[----:B------:R-:W-:Y:S05]  /*b790*/  BSYNC B0 ;  /* 0x0000000000007941 */ /* 0x000fea0003800000 */
.L_x_315:
[----:B------:R-:W-:Y:S05]  /*b7a0*/  BRA `(.L_x_317) ;  /* 0xfffffff800cc7947 */ /* 0x000fea000383ffff */
.L_x_307:
[----:B0-----:R0:W1:Y:S02]  /*b7b0*/  SYNCS.PHASECHK.TRANS64.TRYWAIT P0, [R7+URZ], R4 ;  /* 0x00000004070075a7 */ /* 0x001064000800017f */
[----:B-1----:R-:W-:Y:S05]  /*b7c0*/  @!P0 NANOSLEEP.SYNCS 0x989680 ;  /* 0x009896800000895d */ /* 0x002fea0003900000 */
[----:B------:R-:W1:Y:S02]  /*b7d0*/  @!P0 SYNCS.PHASECHK.TRANS64 P0, [R7+URZ], R4 ;  /* 0x00000004070085a7 */ /* 0x000e64000800007f */
[----:B-1----:R-:W-:Y:S05]  /*b7e0*/  @!P0 BRA `(.L_x_307) ;  /* 0xfffffffc00f08947 */ /* 0x002fea000383ffff */
[----:B------:R-:W-:Y:S05]  /*b7f0*/  BRA `(.L_x_318) ;  /* 0xfffffffc000c7947 */ /* 0x000fea000383ffff */
.L_x_308:
[----:B0-----:R0:W1:Y:S02]  /*b800*/  SYNCS.PHASECHK.TRANS64.TRYWAIT P0, [R6+URZ], R3 ;  /* 0x00000003060075a7 */ /* 0x001064000800017f */
[----:B-1----:R-:W-:Y:S05]  /*b810*/  @!P0 NANOSLEEP.SYNCS 0x989680 ;  /* 0x009896800000895d */ /* 0x002fea0003900000 */
[----:B------:R-:W1:Y:S02]  /*b820*/  @!P0 SYNCS.PHASECHK.TRANS64 P0, [R6+URZ], R3 ;  /* 0x00000003060085a7 */ /* 0x000e64000800007f */
[----:B-1----:R-:W-:Y:S05]  /*b830*/  @!P0 BRA `(.L_x_308) ;  /* 0xfffffffc00f08947 */ /* 0x002fea000383ffff */
[----:B------:R-:W-:Y:S05]  /*b840*/  BRA `(.L_x_319) ;  /* 0xfffffffc001c7947 */ /* 0x000fea000383ffff */
.L_x_309:
[----:B-1----:R1:W2:Y:S02]  /*b850*/  SYNCS.PHASECHK.TRANS64.TRYWAIT P0, [R7+URZ], R4 ;  /* 0x00000004070075a7 */ /* 0x0022a4000800017f */
[----:B--2---:R-:W-:Y:S05]  /*b860*/  @!P0 NANOSLEEP.SYNCS 0x989680 ;  /* 0x009896800000895d */ /* 0x004fea0003900000 */
[----:B------:R-:W2:Y:S02]  /*b870*/  @!P0 SYNCS.PHASECHK.TRANS64 P0, [R7+URZ], R4 ;  /* 0x00000004070085a7 */ /* 0x000ea4000800007f */
[----:B--2---:R-:W-:Y:S05]  /*b880*/  @!P0 BRA `(.L_x_309) ;  /* 0xfffffffc00f08947 */ /* 0x004fea000383ffff */
[----:B------:R-:W-:Y:S05]  /*b890*/  BRA `(.L_x_320) ;  /* 0xfffffffc00247947 */ /* 0x000fea000383ffff */
.L_x_321:
[----:B------:R-:W-:-:S00]  /*b8a0*/  BRA `(.L_x_321) ;  /* 0xfffffffc00fc7947 */ /* 0x000fc0000383ffff */
[----:B------:R-:W-:-:S00]  /*b8b0*/  NOP ;  /* 0x0000000000007918 */ /* 0x000fc00000000000 */
        /* <DEDUP_REMOVED lines=12> */
.L_x_322:


//--------------------- .nv.global.init           --------------------------
	.section	.nv.global.init,"aw",@progbits
.nv.global.init:
	.type		$str$22,@object
	.size		$str$22,($str$23 - $str$22)
$str$22:
        /*0000*/ 	.byte	0x6b, 0x5f, 0x74, 0x69, 0x6c, 0x65, 0x5f, 0x63, 0x6f, 0x75, 0x6e, 0x74, 0x20, 0x3e, 0x3d, 0x20
        /*0010*/ 	.byte	0x31, 0x00
	.type		$str$23,@object
	.size		$str$23,(__unnamed_1 - $str$23)
$str$23:
        /*0012*/ 	.byte	0x2f, 0x74, 0x6d, 0x70, 0x2f, 0x63, 0x75, 0x74, 0x6c, 0x61, 0x73, 0x73, 0x5f, 0x73, 0x77, 0x65
        /*0022*/ 	.byte	0x65, 0x70, 0x5f, 0x73, 0x72, 0x63, 0x2f, 0x69, 0x6e, 0x63, 0x6c, 0x75, 0x64, 0x65, 0x2f, 0x63
        /*0032*/ 	.byte	0x75, 0x74, 0x6c, 0x61, 0x73, 0x73, 0x2f, 0x67, 0x65, 0x6d, 0x6d, 0x2f, 0x63, 0x6f, 0x6c, 0x6c
        /*0042*/ 	.byte	0x65, 0x63, 0x74, 0x69, 0x76, 0x65, 0x2f, 0x73, 0x6d, 0x39, 0x30, 0x5f, 0x6d, 0x6d, 0x61, 0x5f
        /*0052*/ 	.byte	0x74, 0x6d, 0x61, 0x5f, 0x67, 0x6d, 0x6d, 0x61, 0x5f, 0x73, 0x73, 0x5f, 0x77, 0x61, 0x72, 0x70
        /*0062*/ 	.byte	0x73, 0x70, 0x65, 0x63, 0x69, 0x61, 0x6c, 0x69, 0x7a, 0x65, 0x64, 0x2e, 0x68, 0x70, 0x70, 0x00
	.type		__unnamed_1,@object
	.size		__unnamed_1,(.L_0 - __unnamed_1)
__unnamed_1:
        /*0072*/ 	.byte	0x76, 0x6f, 0x69, 0x64, 0x20, 0x63, 0x75, 0x74, 0x6c, 0x61, 0x73, 0x73, 0x3a, 0x3a, 0x67, 0x65
        /* <DEDUP_REMOVED lines=179> */
        /*0bb2*/ 	.byte	0x3a, 0x3a, 0x69, 0x64, 0x65, 0x6e, 0x74, 0x69, 0x74, 0x79, 0x5d, 0x00
.L_0:


//--------------------- .nv.shared._ZN7cutlass13device_kernelINS_4gemm6kernel13GemmUniversalIN4cute5tupleIJiiiiEEENS1_10collective13CollectiveMmaINS1_34MainloopSm90TmaGmmaWarpSpecializedILi4ENS5_IJNS4_1CILi1EEESB_SB_EEENS1_35KernelTmaWarpSpecializedCooperativeEEENS5_IJNSA_ILi128EEENSA_ILi256EEENSA_ILi64EEEEEENS_6half_tENS5_IJlSB_lEEESJ_SK_NS4_8TiledMMAINS4_8MMA_AtomIJNS4_4SM904GMMA26MMA_64x256x16_F32F16F16_SSILNSO_5MajorE0ELSQ_0ELNSO_7ScaleInE1ELSR_1EEEEEENS4_6LayoutINS5_IJNSA_ILi2EEESB_SB_EEENS5_IJSB_NSA_ILi0EEESX_EEEEENS5_IJNS4_10UnderscoreES10_S10_EEEEENS4_13SM90_TMA_LOADENS4_14ComposedLayoutINS4_7SwizzleILi3ELi4ELi3EEENS4_18smem_ptr_flag_bitsILi16EEENSU_INS5_IJNSA_ILi8EEESH_EEENS5_IJSH_SB_EEEEEEEvNS4_8identityES13_S1D_vS1E_EENS_8epilogue10collective6detail29Sm90TmaWarpSpecializedAdapterINS1H_15DefaultEpilogueISJ_SK_SK_NS1G_6thread17LinearCombinationISJ_Li1EffLNS1L_9ScaleType4KindE0ELNS_15FloatRoundStyleE2ESJ_EENS1_15EpilogueDefaultEEEEEvvEEEEvNT_6ParamsE --------------------------
	.section	.nv.shared._ZN7cutlass13device_kernelINS_4gemm6kernel13GemmUniversalIN4cute5tupleIJiiiiEEENS1_10collective13CollectiveMmaINS1_34MainloopSm90TmaGmmaWarpSpecializedILi4ENS5_IJNS4_1CILi1EEESB_SB_EEENS1_35KernelTmaWarpSpecializedCooperativeEEENS5_IJNSA_ILi128EEENSA_ILi256EEENSA_ILi64EEEEEENS_6half_tENS5_IJlSB_lEEESJ_SK_NS4_8TiledMMAINS4_8MMA_AtomIJNS4_4SM904GMMA26MMA_64x256x16_F32F16F16_SSILNSO_5MajorE0ELSQ_0ELNSO_7ScaleInE1ELSR_1EEEEEENS4_6LayoutINS5_IJNSA_ILi2EEESB_SB_EEENS5_IJSB_NSA_ILi0EEESX_EEEEENS5_IJNS4_10UnderscoreES10_S10_EEEEENS4_13SM90_TMA_LOADENS4_14ComposedLayoutINS4_7SwizzleILi3ELi4ELi3EEENS4_18smem_ptr_flag_bitsILi16EEENSU_INS5_IJNSA_ILi8EEESH_EEENS5_IJSH_SB_EEEEEEEvNS4_8identityES13_S1D_vS1E_EENS_8epilogue10collective6detail29Sm90TmaWarpSpecializedAdapterINS1H_15DefaultEpilogueISJ_SK_SK_NS1G_6thread17LinearCombinationISJ_Li1EffLNS1L_9ScaleType4KindE0ELNS_15FloatRoundStyleE2ESJ_EENS1_15EpilogueDefaultEEEEEvvEEEEvNT_6ParamsE,"aw",@nobits
	.sectionflags	@""
	.align	16
	.zero		1024


//--------------------- .nv.shared.reserved.0     --------------------------
	.section	.nv.shared.reserved.0,"aw",@nobits
	.weak		__nv_reservedSMEM_offset_0_alias
	.size		__nv_reservedSMEM_offset_0_alias, 0, 0
	.other		__nv_reservedSMEM_offset_0_alias,@"STO_CUDA_RESERVED_SHARED STV_DEFAULT"
__nv_reservedSMEM_offset_0_alias:
	.zero		0


//--------------------- .nv.global                --------------------------
	.section	.nv.global,"aw",@nobits
.nv.global:
	.type		_ZN40_INTERNAL_fa6e5376_4_k_cu_431aad77_216944cute1_E,@object
	.size		_ZN40_INTERNAL_fa6e5376_4_k_cu_431aad77_216944cute1_E,(_ZN40_INTERNAL_fa6e5376_4_k_cu_431aad77_216944cuda3std3__45__cpo6cbeginE - _ZN40_INTERNAL_fa6e5376_4_k_cu_431aad77_216944cute1_E)
_ZN40_INTERNAL_fa6e5376_4_k_cu_431aad77_216944cute1_E:
	.zero		1
	.type		_ZN40_INTERNAL_fa6e5376_4_k_cu_431aad77_216944cuda3std3__45__cpo6cbeginE,@object
	.size		_ZN40_INTERNAL_fa6e5376_4_k_cu_431aad77_216944cuda3std3__45__cpo6cbeginE,(_ZN40_INTERNAL_fa6e5376_4_k_cu_431aad77_216944cuda3std3__48in_placeE - _ZN40_INTERNAL_fa6e5376_4_k_cu_431aad77_216944cuda3std3__45__cpo6cbeginE)
_ZN40_INTERNAL_fa6e5376_4_k_cu_431aad77_216944cuda3std3__45__cpo6cbeginE:
	.zero		1
	.type		_ZN40_INTERNAL_fa6e5376_4_k_cu_431aad77_216944cuda3std3__48in_placeE,@object
	.size		_ZN40_INTERNAL_fa6e5376_4_k_cu_431aad77_216944cuda3std3__48in_placeE,(_ZN40_INTERNAL_fa6e5376_4_k_cu_431aad77_216944cuda3std6ranges3__45__cpo9iter_moveE - _ZN40_INTERNAL_fa6e5376_4_k_cu_431aad77_216944cuda3std3__48in_placeE)
_ZN40_INTERNAL_fa6e5376_4_k_cu_431aad77_216944cuda3std3__48in_placeE:
	.zero		1
	.type		_ZN40_INTERNAL_fa6e5376_4_k_cu_431aad77_216944cuda3std6ranges3__45__cpo9iter_moveE,@object
	.size		_ZN40_INTERNAL_fa6e5376_4_k_cu_431aad77_216944cuda3std6ranges3__45__cpo9iter_moveE,(_ZN40_INTERNAL_fa6e5376_4_k_cu_431aad77_216944cuda3std3__45__cpo5beginE - _ZN40_INTERNAL_fa6e5376_4_k_cu_431aad77_216944cuda3std6ranges3__45__cpo9iter_moveE)
_ZN40_INTERNAL_fa6e5376_4_k_cu_431aad77_216944cuda3std6ranges3__45__cpo9iter_moveE:
	.zero		1
	.type		_ZN40_INTERNAL_fa6e5376_4_k_cu_431aad77_216944cuda3std3__45__cpo5beginE,@object
	.size		_ZN40_INTERNAL_fa6e5376_4_k_cu_431aad77_216944cuda3std3__45__cpo5beginE,(_ZN40_INTERNAL_fa6e5376_4_k_cu_431aad77_216944cuda3std3__442_GLOBAL__N__fa6e5376_4_k_cu_431aad77_216946ignoreE - _ZN40_INTERNAL_fa6e5376_4_k_cu_431aad77_216944cuda3std3__45__cpo5beginE)
_ZN40_INTERNAL_fa6e5376_4_k_cu_431aad77_216944cuda3std3__45__cpo5beginE:
	.zero		1
	.type		_ZN40_INTERNAL_fa6e5376_4_k_cu_431aad77_216944cuda3std3__442_GLOBAL__N__fa6e5376_4_k_cu_431aad77_216946ignoreE,@object
	.size		_ZN40_INTERNAL_fa6e5376_4_k_cu_431aad77_216944cuda3std3__442_GLOBAL__N__fa6e5376_4_k_cu_431aad77_216946ignoreE,(_ZN40_INTERNAL_fa6e5376_4_k_cu_431aad77_216944cute7productE - _ZN40_INTERNAL_fa6e5376_4_k_cu_431aad77_216944cuda3std3__442_GLOBAL__N__fa6e5376_4_k_cu_431aad77_216946ignoreE)
_ZN40_INTERNAL_fa6e5376_4_k_cu_431aad77_216944cuda3std3__442_GLOBAL__N__fa6e5376_4_k_cu_431aad77_216946ignoreE:
	.zero		1
	.type		_ZN40_INTERNAL_fa6e5376_4_k_cu_431aad77_216944cute7productE,@object
	.size		_ZN40_INTERNAL_fa6e5376_4_k_cu_431aad77_216944cute7productE,(_ZN40_INTERNAL_fa6e5376_4_k_cu_431aad77_216944cuda3std3__45__cpo3endE - _ZN40_INTERNAL_fa6e5376_4_k_cu_431aad77_216944cute7productE)
_ZN40_INTERNAL_fa6e5376_4_k_cu_431aad77_216944cute7productE:
	.zero		1
	.type		_ZN40_INTERNAL_fa6e5376_4_k_cu_431aad77_216944cuda3std3__45__cpo3endE,@object
	.size		_ZN40_INTERNAL_fa6e5376_4_k_cu_431aad77_216944cuda3std3__45__cpo3endE,(_ZN40_INTERNAL_fa6e5376_4_k_cu_431aad77_216944cuda3std3__419piecewise_constructE - _ZN40_INTERNAL_fa6e5376_4_k_cu_431aad77_216944cuda3std3__45__cpo3endE)
_ZN40_INTERNAL_fa6e5376_4_k_cu_431aad77_216944cuda3std3__45__cpo3endE:
	.zero		1
	.type		_ZN40_INTERNAL_fa6e5376_4_k_cu_431aad77_216944cuda3std3__419piecewise_constructE,@object
	.size		_ZN40_INTERNAL_fa6e5376_4_k_cu_431aad77_216944cuda3std3__419piecewise_constructE,(_ZN40_INTERNAL_fa6e5376_4_k_cu_431aad77_216944cuda3std3__45__cpo4cendE - _ZN40_INTERNAL_fa6e5376_4_k_cu_431aad77_216944cuda3std3__419piecewise_constructE)
_ZN40_INTERNAL_fa6e5376_4_k_cu_431aad77_216944cuda3std3__419piecewise_constructE:
	.zero		1
	.type		_ZN40_INTERNAL_fa6e5376_4_k_cu_431aad77_216944cuda3std3__45__cpo4cendE,@object
	.size		_ZN40_INTERNAL_fa6e5376_4_k_cu_431aad77_216944cuda3std3__45__cpo4cendE,(_ZN40_INTERNAL_fa6e5376_4_k_cu_431aad77_216944cuda3std6ranges3__45__cpo4swapE - _ZN40_INTERNAL_fa6e5376_4_k_cu_431aad77_216944cuda3std3__45__cpo4cendE)
_ZN40_INTERNAL_fa6e5376_4_k_cu_431aad77_216944cuda3std3__45__cpo4cendE:
	.zero		1
	.type		_ZN40_INTERNAL_fa6e5376_4_k_cu_431aad77_216944cuda3std6ranges3__45__cpo4swapE,@object
	.size		_ZN40_INTERNAL_fa6e5376_4_k_cu_431aad77_216944cuda3std6ranges3__45__cpo4swapE,(.L_8 - _ZN40_INTERNAL_fa6e5376_4_k_cu_431aad77_216944cuda3std6ranges3__45__cpo4swapE)
_ZN40_INTERNAL_fa6e5376_4_k_cu_431aad77_216944cuda3std6ranges3__45__cpo4swapE:
	.zero		1
.L_8:


//--------------------- .nv.constant0._ZN7cutlass13device_kernelINS_4gemm6kernel13GemmUniversalIN4cute5tupleIJiiiiEEENS1_10collective13CollectiveMmaINS1_34MainloopSm90TmaGmmaWarpSpecializedILi4ENS5_IJNS4_1CILi1EEESB_SB_EEENS1_35KernelTmaWarpSpecializedCooperativeEEENS5_IJNSA_ILi128EEENSA_ILi256EEENSA_ILi64EEEEEENS_6half_tENS5_IJlSB_lEEESJ_SK_NS4_8TiledMMAINS4_8MMA_AtomIJNS4_4SM904GMMA26MMA_64x256x16_F32F16F16_SSILNSO_5MajorE0ELSQ_0ELNSO_7ScaleInE1ELSR_1EEEEEENS4_6LayoutINS5_IJNSA_ILi2EEESB_SB_EEENS5_IJSB_NSA_ILi0EEESX_EEEEENS5_IJNS4_10UnderscoreES10_S10_EEEEENS4_13SM90_TMA_LOADENS4_14ComposedLayoutINS4_7SwizzleILi3ELi4ELi3EEENS4_18smem_ptr_flag_bitsILi16EEENSU_INS5_IJNSA_ILi8EEESH_EEENS5_IJSH_SB_EEEEEEEvNS4_8identityES13_S1D_vS1E_EENS_8epilogue10collective6detail29Sm90TmaWarpSpecializedAdapterINS1H_15DefaultEpilogueISJ_SK_SK_NS1G_6thread17LinearCombinationISJ_Li1EffLNS1L_9ScaleType4KindE0ELNS_15FloatRoundStyleE2ESJ_EENS1_15EpilogueDefaultEEEEEvvEEEEvNT_6ParamsE --------------------------
	.section	.nv.constant0._ZN7cutlass13device_kernelINS_4gemm6kernel13GemmUniversalIN4cute5tupleIJiiiiEEENS1_10collective13CollectiveMmaINS1_34MainloopSm90TmaGmmaWarpSpecializedILi4ENS5_IJNS4_1CILi1EEESB_SB_EEENS1_35KernelTmaWarpSpecializedCooperativeEEENS5_IJNSA_ILi128EEENSA_ILi256EEENSA_ILi64EEEEEENS_6half_tENS5_IJlSB_lEEESJ_SK_NS4_8TiledMMAINS4_8MMA_AtomIJNS4_4SM904GMMA26MMA_64x256x16_F32F16F16_SSILNSO_5MajorE0ELSQ_0ELNSO_7ScaleInE1ELSR_1EEEEEENS4_6LayoutINS5_IJNSA_ILi2EEESB_SB_EEENS5_IJSB_NSA_ILi0EEESX_EEEEENS5_IJNS4_10UnderscoreES10_S10_EEEEENS4_13SM90_TMA_LOADENS4_14ComposedLayoutINS4_7SwizzleILi3ELi4ELi3EEENS4_18smem_ptr_flag_bitsILi16EEENSU_INS5_IJNSA_ILi8EEESH_EEENS5_IJSH_SB_EEEEEEEvNS4_8identityES13_S1D_vS1E_EENS_8epilogue10collective6detail29Sm90TmaWarpSpecializedAdapterINS1H_15DefaultEpilogueISJ_SK_SK_NS1G_6thread17LinearCombinationISJ_Li1EffLNS1L_9ScaleType4KindE0ELNS_15FloatRoundStyleE2ESJ_EENS1_15EpilogueDefaultEEEEEvvEEEEvNT_6ParamsE,"a",@progbits
	.sectionflags	@""
	.align	4
.nv.constant0._ZN7cutlass13device_kernelINS_4gemm6kernel13GemmUniversalIN4cute5tupleIJiiiiEEENS1_10collective13CollectiveMmaINS1_34MainloopSm90TmaGmmaWarpSpecializedILi4ENS5_IJNS4_1CILi1EEESB_SB_EEENS1_35KernelTmaWarpSpecializedCooperativeEEENS5_IJNSA_ILi128EEENSA_ILi256EEENSA_ILi64EEEEEENS_6half_tENS5_IJlSB_lEEESJ_SK_NS4_8TiledMMAINS4_8MMA_AtomIJNS4_4SM904GMMA26MMA_64x256x16_F32F16F16_SSILNSO_5MajorE0ELSQ_0ELNSO_7ScaleInE1ELSR_1EEEEEENS4_6LayoutINS5_IJNSA_ILi2EEESB_SB_EEENS5_IJSB_NSA_ILi0EEESX_EEEEENS5_IJNS4_10UnderscoreES10_S10_EEEEENS4_13SM90_TMA_LOADENS4_14ComposedLayoutINS4_7SwizzleILi3ELi4ELi3EEENS4_18smem_ptr_flag_bitsILi16EEENSU_INS5_IJNSA_ILi8EEESH_EEENS5_IJSH_SB_EEEEEEEvNS4_8identityES13_S1D_vS1E_EENS_8epilogue10collective6detail29Sm90TmaWarpSpecializedAdapterINS1H_15DefaultEpilogueISJ_SK_SK_NS1G_6thread17LinearCombinationISJ_Li1EffLNS1L_9ScaleType4KindE0ELNS_15FloatRoundStyleE2ESJ_EENS1_15EpilogueDefaultEEEEEvvEEEEvNT_6ParamsE:
	.zero		1664


//--------------------- SYMBOLS --------------------------

	.type		.nv.reservedSmem.offset0,@object
	.size		.nv.reservedSmem.offset0,0x4
	.type		__assertfail,@function
